//
// Generated by NVIDIA NVVM Compiler
//
// Compiler Build ID: CL-36424714
// Cuda compilation tools, release 13.0, V13.0.88
// Based on NVVM 20.0.0
//

.version 9.0
.target sm_100
.address_size 64

	// .globl	compute_distance_matrix
.extern .shared .align 16 .b8 shared_max[];
.extern .shared .align 16 .b8 shared_length[];
.extern .shared .align 16 .b8 shared_data[];

.visible .entry compute_distance_matrix(
	.param .u64 .ptr .align 1 compute_distance_matrix_param_0,
	.param .u64 .ptr .align 1 compute_distance_matrix_param_1,
	.param .u64 .ptr .align 1 compute_distance_matrix_param_2,
	.param .u32 compute_distance_matrix_param_3
)
{
	.reg .pred 	%p<3>;
	.reg .b32 	%r<11>;
	.reg .b32 	%f<8>;
	.reg .b64 	%rd<13>;

	ld.param.u64 	%rd2, [compute_distance_matrix_param_0];
	ld.param.u64 	%rd3, [compute_distance_matrix_param_1];
	ld.param.u64 	%rd4, [compute_distance_matrix_param_2];
	ld.param.u32 	%r2, [compute_distance_matrix_param_3];
	cvta.to.global.u64 	%rd1, %rd4;
	mov.u32 	%r3, %ctaid.x;
	mov.u32 	%r4, %ntid.x;
	mov.u32 	%r5, %tid.x;
	mad.lo.s32 	%r1, %r3, %r4, %r5;
	mul.lo.s32 	%r6, %r2, %r2;
	setp.ge.u32 	%p1, %r1, %r6;
	@%p1 bra 	$L__BB0_4;
	div.u32 	%r7, %r1, %r2;
	mul.lo.s32 	%r8, %r7, %r2;
	sub.s32 	%r9, %r1, %r8;
	setp.ne.s32 	%p2, %r7, %r9;
	@%p2 bra 	$L__BB0_3;
	mul.wide.u32 	%rd11, %r1, 4;
	add.s64 	%rd12, %rd1, %rd11;
	mov.b32 	%r10, 0;
	st.global.u32 	[%rd12], %r10;
	bra.uni 	$L__BB0_4;
$L__BB0_3:
	cvta.to.global.u64 	%rd5, %rd2;
	mul.wide.u32 	%rd6, %r1, 4;
	add.s64 	%rd7, %rd5, %rd6;
	ld.global.f32 	%f1, [%rd7];
	cvta.to.global.u64 	%rd8, %rd3;
	add.s64 	%rd9, %rd8, %rd6;
	ld.global.f32 	%f2, [%rd9];
	mul.f32 	%f3, %f2, %f2;
	fma.rn.f32 	%f4, %f1, %f1, %f3;
	sqrt.rn.f32 	%f5, %f4;
	max.f32 	%f6, %f5, 0f2EDBE6FF;
	rcp.rn.f32 	%f7, %f6;
	add.s64 	%rd10, %rd1, %rd6;
	st.global.f32 	[%rd10], %f7;
$L__BB0_4:
	ret;

}
	// .globl	normalize_distances
.visible .entry normalize_distances(
	.param .u64 .ptr .align 1 normalize_distances_param_0,
	.param .f32 normalize_distances_param_1,
	.param .u32 normalize_distances_param_2
)
{
	.reg .pred 	%p<4>;
	.reg .b32 	%r<7>;
	.reg .b32 	%f<4>;
	.reg .b64 	%rd<5>;

	ld.param.u64 	%rd1, [normalize_distances_param_0];
	ld.param.f32 	%f1, [normalize_distances_param_1];
	ld.param.u32 	%r2, [normalize_distances_param_2];
	mov.u32 	%r3, %ctaid.x;
	mov.u32 	%r4, %ntid.x;
	mov.u32 	%r5, %tid.x;
	mad.lo.s32 	%r1, %r3, %r4, %r5;
	mul.lo.s32 	%r6, %r2, %r2;
	setp.ge.u32 	%p1, %r1, %r6;
	setp.leu.f32 	%p2, %f1, 0f2EDBE6FF;
	or.pred  	%p3, %p2, %p1;
	@%p3 bra 	$L__BB1_2;
	cvta.to.global.u64 	%rd2, %rd1;
	mul.wide.u32 	%rd3, %r1, 4;
	add.s64 	%rd4, %rd2, %rd3;
	ld.global.f32 	%f2, [%rd4];
	div.rn.f32 	%f3, %f2, %f1;
	st.global.f32 	[%rd4], %f3;
$L__BB1_2:
	ret;

}
	// .globl	find_max_distance
.visible .entry find_max_distance(
	.param .u64 .ptr .align 1 find_max_distance_param_0,
	.param .u64 .ptr .align 1 find_max_distance_param_1,
	.param .u32 find_max_distance_param_2
)
{
	.reg .pred 	%p<6>;
	.reg .b32 	%r<15>;
	.reg .b32 	%f<9>;
	.reg .b64 	%rd<9>;

	ld.param.u64 	%rd1, [find_max_distance_param_0];
	ld.param.u64 	%rd2, [find_max_distance_param_1];
	ld.param.u32 	%r8, [find_max_distance_param_2];
	mov.u32 	%r1, %tid.x;
	mov.u32 	%r2, %ctaid.x;
	mov.u32 	%r14, %ntid.x;
	mad.lo.s32 	%r4, %r2, %r14, %r1;
	mul.lo.s32 	%r9, %r8, %r8;
	setp.ge.u32 	%p1, %r4, %r9;
	mov.f32 	%f8, 0f00000000;
	@%p1 bra 	$L__BB2_2;
	cvta.to.global.u64 	%rd3, %rd1;
	mul.wide.u32 	%rd4, %r4, 4;
	add.s64 	%rd5, %rd3, %rd4;
	ld.global.f32 	%f8, [%rd5];
$L__BB2_2:
	shl.b32 	%r10, %r1, 2;
	mov.u32 	%r11, shared_max;
	add.s32 	%r5, %r11, %r10;
	st.shared.f32 	[%r5], %f8;
	bar.sync 	0;
	setp.lt.u32 	%p2, %r14, 2;
	@%p2 bra 	$L__BB2_6;
$L__BB2_3:
	shr.u32 	%r7, %r14, 1;
	setp.ge.u32 	%p3, %r1, %r7;
	@%p3 bra 	$L__BB2_5;
	ld.shared.f32 	%f4, [%r5];
	shl.b32 	%r12, %r7, 2;
	add.s32 	%r13, %r5, %r12;
	ld.shared.f32 	%f5, [%r13];
	max.f32 	%f6, %f4, %f5;
	st.shared.f32 	[%r5], %f6;
$L__BB2_5:
	bar.sync 	0;
	setp.gt.u32 	%p4, %r14, 3;
	mov.u32 	%r14, %r7;
	@%p4 bra 	$L__BB2_3;
$L__BB2_6:
	setp.ne.s32 	%p5, %r1, 0;
	@%p5 bra 	$L__BB2_8;
	ld.shared.f32 	%f7, [shared_max];
	cvta.to.global.u64 	%rd6, %rd2;
	mul.wide.u32 	%rd7, %r2, 4;
	add.s64 	%rd8, %rd6, %rd7;
	st.global.f32 	[%rd8], %f7;
$L__BB2_8:
	ret;

}
	// .globl	calculate_tour_length
.visible .entry calculate_tour_length(
	.param .u64 .ptr .align 1 calculate_tour_length_param_0,
	.param .u64 .ptr .align 1 calculate_tour_length_param_1,
	.param .u64 .ptr .align 1 calculate_tour_length_param_2,
	.param .u32 calculate_tour_length_param_3
)
{
	.reg .pred 	%p<9>;
	.reg .b32 	%r<21>;
	.reg .b32 	%f<10>;
	.reg .b64 	%rd<13>;

	ld.param.u64 	%rd1, [calculate_tour_length_param_0];
	ld.param.u64 	%rd2, [calculate_tour_length_param_1];
	ld.param.u64 	%rd3, [calculate_tour_length_param_2];
	ld.param.u32 	%r7, [calculate_tour_length_param_3];
	mov.u32 	%r1, %tid.x;
	mov.u32 	%r8, %ctaid.x;
	mov.u32 	%r20, %ntid.x;
	mad.lo.s32 	%r3, %r8, %r20, %r1;
	setp.ge.u32 	%p1, %r3, %r7;
	mov.f32 	%f9, 0f00000000;
	@%p1 bra 	$L__BB3_2;
	cvta.to.global.u64 	%rd4, %rd2;
	cvta.to.global.u64 	%rd5, %rd1;
	mul.wide.u32 	%rd6, %r3, 4;
	add.s64 	%rd7, %rd4, %rd6;
	ld.global.u32 	%r9, [%rd7];
	add.s32 	%r10, %r3, 1;
	setp.eq.s32 	%p2, %r10, %r7;
	selp.b32 	%r11, 0, %r10, %p2;
	mul.wide.u32 	%rd8, %r11, 4;
	add.s64 	%rd9, %rd4, %rd8;
	ld.global.u32 	%r12, [%rd9];
	mad.lo.s32 	%r13, %r9, %r7, %r12;
	mul.wide.u32 	%rd10, %r13, 4;
	add.s64 	%rd11, %rd5, %rd10;
	ld.global.f32 	%f9, [%rd11];
$L__BB3_2:
	shl.b32 	%r14, %r1, 2;
	mov.u32 	%r15, shared_length;
	add.s32 	%r4, %r15, %r14;
	st.shared.f32 	[%r4], %f9;
	bar.sync 	0;
	setp.lt.u32 	%p3, %r20, 2;
	@%p3 bra 	$L__BB3_6;
$L__BB3_3:
	shr.u32 	%r6, %r20, 1;
	setp.ge.u32 	%p4, %r1, %r6;
	add.s32 	%r17, %r6, %r1;
	setp.ge.u32 	%p5, %r17, %r7;
	or.pred  	%p6, %p4, %p5;
	@%p6 bra 	$L__BB3_5;
	shl.b32 	%r18, %r6, 2;
	add.s32 	%r19, %r4, %r18;
	ld.shared.f32 	%f4, [%r19];
	ld.shared.f32 	%f5, [%r4];
	add.f32 	%f6, %f4, %f5;
	st.shared.f32 	[%r4], %f6;
$L__BB3_5:
	bar.sync 	0;
	setp.gt.u32 	%p7, %r20, 3;
	mov.u32 	%r20, %r6;
	@%p7 bra 	$L__BB3_3;
$L__BB3_6:
	setp.ne.s32 	%p8, %r1, 0;
	@%p8 bra 	$L__BB3_8;
	ld.shared.f32 	%f7, [shared_length];
	cvta.to.global.u64 	%rd12, %rd3;
	atom.global.add.f32 	%f8, [%rd12], %f7;
$L__BB3_8:
	ret;

}
	// .globl	evaluate_2opt_swaps
.visible .entry evaluate_2opt_swaps(
	.param .u64 .ptr .align 1 evaluate_2opt_swaps_param_0,
	.param .u64 .ptr .align 1 evaluate_2opt_swaps_param_1,
	.param .u64 .ptr .align 1 evaluate_2opt_swaps_param_2,
	.param .u64 .ptr .align 1 evaluate_2opt_swaps_param_3,
	.param .u32 evaluate_2opt_swaps_param_4
)
{
	.reg .pred 	%p<5>;
	.reg .b32 	%r<41>;
	.reg .b32 	%f<8>;
	.reg .b64 	%rd<29>;

	ld.param.u64 	%rd1, [evaluate_2opt_swaps_param_0];
	ld.param.u64 	%rd2, [evaluate_2opt_swaps_param_1];
	ld.param.u64 	%rd3, [evaluate_2opt_swaps_param_2];
	ld.param.u64 	%rd4, [evaluate_2opt_swaps_param_3];
	ld.param.u32 	%r11, [evaluate_2opt_swaps_param_4];
	mov.u32 	%r12, %ctaid.x;
	mov.u32 	%r13, %ntid.x;
	mov.u32 	%r14, %tid.x;
	mad.lo.s32 	%r1, %r12, %r13, %r14;
	add.s32 	%r15, %r11, -3;
	mul.lo.s32 	%r16, %r15, %r11;
	shr.u32 	%r17, %r16, 1;
	setp.ge.u32 	%p1, %r1, %r17;
	@%p1 bra 	$L__BB4_7;
	add.s32 	%r2, %r11, -1;
	setp.eq.s32 	%p2, %r2, 0;
	mov.b32 	%r39, 0;
	mov.u32 	%r40, %r39;
	@%p2 bra 	$L__BB4_6;
	mov.b32 	%r37, 0;
	mov.u32 	%r38, %r1;
$L__BB4_3:
	sub.s32 	%r20, %r11, %r37;
	add.s32 	%r5, %r20, -2;
	setp.ge.u32 	%p3, %r38, %r5;
	@%p3 bra 	$L__BB4_5;
	add.s32 	%r22, %r38, %r37;
	add.s32 	%r40, %r22, 2;
	mov.u32 	%r39, %r37;
	bra.uni 	$L__BB4_6;
$L__BB4_5:
	sub.s32 	%r38, %r38, %r5;
	add.s32 	%r37, %r37, 1;
	setp.ne.s32 	%p4, %r37, %r2;
	mov.b32 	%r39, 0;
	mov.u32 	%r40, %r39;
	@%p4 bra 	$L__BB4_3;
$L__BB4_6:
	cvta.to.global.u64 	%rd5, %rd1;
	cvta.to.global.u64 	%rd6, %rd2;
	mul.wide.u32 	%rd7, %r39, 4;
	add.s64 	%rd8, %rd6, %rd7;
	ld.global.u32 	%r23, [%rd8];
	add.s32 	%r24, %r39, 1;
	rem.u32 	%r25, %r24, %r11;
	mul.wide.u32 	%rd9, %r25, 4;
	add.s64 	%rd10, %rd6, %rd9;
	ld.global.u32 	%r26, [%rd10];
	mul.wide.u32 	%rd11, %r40, 4;
	add.s64 	%rd12, %rd6, %rd11;
	ld.global.u32 	%r27, [%rd12];
	add.s32 	%r28, %r40, 1;
	rem.u32 	%r29, %r28, %r11;
	mul.wide.u32 	%rd13, %r29, 4;
	add.s64 	%rd14, %rd6, %rd13;
	ld.global.u32 	%r30, [%rd14];
	mul.lo.s32 	%r31, %r23, %r11;
	add.s32 	%r32, %r26, %r31;
	mul.wide.u32 	%rd15, %r32, 4;
	add.s64 	%rd16, %rd5, %rd15;
	ld.global.f32 	%f1, [%rd16];
	mad.lo.s32 	%r33, %r27, %r11, %r30;
	mul.wide.u32 	%rd17, %r33, 4;
	add.s64 	%rd18, %rd5, %rd17;
	ld.global.f32 	%f2, [%rd18];
	add.f32 	%f3, %f1, %f2;
	add.s32 	%r34, %r27, %r31;
	mul.wide.u32 	%rd19, %r34, 4;
	add.s64 	%rd20, %rd5, %rd19;
	ld.global.f32 	%f4, [%rd20];
	mad.lo.s32 	%r35, %r26, %r11, %r30;
	mul.wide.u32 	%rd21, %r35, 4;
	add.s64 	%rd22, %rd5, %rd21;
	ld.global.f32 	%f5, [%rd22];
	add.f32 	%f6, %f4, %f5;
	sub.f32 	%f7, %f6, %f3;
	cvta.to.global.u64 	%rd23, %rd3;
	mul.wide.u32 	%rd24, %r1, 4;
	add.s64 	%rd25, %rd23, %rd24;
	st.global.f32 	[%rd25], %f7;
	shl.b32 	%r36, %r1, 1;
	cvta.to.global.u64 	%rd26, %rd4;
	mul.wide.u32 	%rd27, %r36, 4;
	add.s64 	%rd28, %rd26, %rd27;
	st.global.u32 	[%rd28], %r39;
	st.global.u32 	[%rd28+4], %r40;
$L__BB4_7:
	ret;

}
	// .globl	find_min_delta
.visible .entry find_min_delta(
	.param .u64 .ptr .align 1 find_min_delta_param_0,
	.param .u64 .ptr .align 1 find_min_delta_param_1,
	.param .u64 .ptr .align 1 find_min_delta_param_2,
	.param .u32 find_min_delta_param_3
)
{
	.reg .pred 	%p<7>;
	.reg .b32 	%r<23>;
	.reg .b32 	%f<8>;
	.reg .b64 	%rd<12>;

	ld.param.u64 	%rd1, [find_min_delta_param_0];
	ld.param.u64 	%rd2, [find_min_delta_param_1];
	ld.param.u64 	%rd3, [find_min_delta_param_2];
	ld.param.u32 	%r13, [find_min_delta_param_3];
	mov.u32 	%r22, %ntid.x;
	mov.u32 	%r2, %tid.x;
	mov.u32 	%r3, %ctaid.x;
	mad.lo.s32 	%r4, %r3, %r22, %r2;
	setp.ge.u32 	%p1, %r4, %r13;
	mov.b32 	%r21, 0;
	mov.f32 	%f7, 0f501502F9;
	@%p1 bra 	$L__BB5_2;
	cvta.to.global.u64 	%rd4, %rd1;
	mul.wide.u32 	%rd5, %r4, 4;
	add.s64 	%rd6, %rd4, %rd5;
	ld.global.f32 	%f7, [%rd6];
	mov.u32 	%r21, %r4;
$L__BB5_2:
	shl.b32 	%r14, %r22, 2;
	mov.u32 	%r15, shared_data;
	add.s32 	%r6, %r15, %r14;
	shl.b32 	%r16, %r2, 2;
	add.s32 	%r7, %r15, %r16;
	st.shared.f32 	[%r7], %f7;
	add.s32 	%r8, %r6, %r16;
	st.shared.u32 	[%r8], %r21;
	bar.sync 	0;
	setp.lt.u32 	%p2, %r22, 2;
	@%p2 bra 	$L__BB5_7;
$L__BB5_3:
	mov.u32 	%r9, %r22;
	shr.u32 	%r22, %r9, 1;
	setp.ge.u32 	%p3, %r2, %r22;
	@%p3 bra 	$L__BB5_6;
	shl.b32 	%r11, %r22, 2;
	add.s32 	%r17, %r7, %r11;
	ld.shared.f32 	%f3, [%r17];
	ld.shared.f32 	%f5, [%r7];
	setp.geu.f32 	%p4, %f3, %f5;
	@%p4 bra 	$L__BB5_6;
	st.shared.f32 	[%r7], %f3;
	add.s32 	%r18, %r8, %r11;
	ld.shared.u32 	%r19, [%r18];
	st.shared.u32 	[%r8], %r19;
$L__BB5_6:
	bar.sync 	0;
	setp.gt.u32 	%p5, %r9, 3;
	@%p5 bra 	$L__BB5_3;
$L__BB5_7:
	setp.ne.s32 	%p6, %r2, 0;
	@%p6 bra 	$L__BB5_9;
	ld.shared.f32 	%f6, [shared_data];
	cvta.to.global.u64 	%rd7, %rd2;
	mul.wide.u32 	%rd8, %r3, 4;
	add.s64 	%rd9, %rd7, %rd8;
	st.global.f32 	[%rd9], %f6;
	ld.shared.u32 	%r20, [%r6];
	cvta.to.global.u64 	%rd10, %rd3;
	add.s64 	%rd11, %rd10, %rd8;
	st.global.u32 	[%rd11], %r20;
$L__BB5_9:
	ret;

}
	// .globl	apply_2opt_swap
.visible .entry apply_2opt_swap(
	.param .u64 .ptr .align 1 apply_2opt_swap_param_0,
	.param .u32 apply_2opt_swap_param_1,
	.param .u32 apply_2opt_swap_param_2,
	.param .u32 apply_2opt_swap_param_3
)
{
	.reg .pred 	%p<2>;
	.reg .b32 	%r<14>;
	.reg .b64 	%rd<7>;

	ld.param.u64 	%rd1, [apply_2opt_swap_param_0];
	ld.param.u32 	%r2, [apply_2opt_swap_param_1];
	ld.param.u32 	%r3, [apply_2opt_swap_param_2];
	mov.u32 	%r4, %ctaid.x;
	mov.u32 	%r5, %ntid.x;
	mov.u32 	%r6, %tid.x;
	mad.lo.s32 	%r1, %r4, %r5, %r6;
	sub.s32 	%r7, %r3, %r2;
	shr.u32 	%r8, %r7, 1;
	setp.ge.u32 	%p1, %r1, %r8;
	@%p1 bra 	$L__BB6_2;
	cvta.to.global.u64 	%rd2, %rd1;
	add.s32 	%r9, %r1, %r2;
	add.s32 	%r10, %r9, 1;
	sub.s32 	%r11, %r3, %r1;
	mul.wide.u32 	%rd3, %r10, 4;
	add.s64 	%rd4, %rd2, %rd3;
	ld.global.u32 	%r12, [%rd4];
	mul.wide.u32 	%rd5, %r11, 4;
	add.s64 	%rd6, %rd2, %rd5;
	ld.global.u32 	%r13, [%rd6];
	st.global.u32 	[%rd4], %r13;
	st.global.u32 	[%rd6], %r12;
$L__BB6_2:
	ret;

}


// ===== COMPILED SASS (sm_100) =====

	.target	sm_100

	.elftype	@"ET_EXEC"


//--------------------- .note.nv.tkinfo           --------------------------
	.section	.note.nv.tkinfo,"",@"SHT_NOTE"
	.sectionflags	@"SHF_NOTE_NV_TKINFO"
	.tkinfo
        /*0018*/ 	.word	0x00000002
        /*0030*/ 	.string	""
        /*0030*/ 	.string	"ptxas"
        /*0030*/ 	.string	"Cuda compilation tools, release 13.0, V13.0.88"
        /*0030*/ 	.string	"Build cuda_13.0.r13.0/compiler.36424714_0"
        /*0030*/ 	.string	"-arch sm_100 -m 64 "



//--------------------- .note.nv.cuinfo           --------------------------
	.section	.note.nv.cuinfo,"",@"SHT_NOTE"
	.sectionflags	@"SHF_NOTE_NV_CUINFO"
        /*0018*/ 	.short	0x0002
        /*001a*/ 	.short	0x0064
        /*001c*/ 	.short	0x0082
	.zero		2


//--------------------- .nv.info                  --------------------------
	.section	.nv.info,"",@"SHT_CUDA_INFO"
	.align	4


	//----- nvinfo : EIATTR_REGCOUNT
	.align		4
        /*0000*/ 	.byte	0x04, 0x2f
        /*0002*/ 	.short	(.L_1 - .L_0)
	.align		4
.L_0:
        /*0004*/ 	.word	index@(compute_distance_matrix)
        /*0008*/ 	.word	0x0000000e


	//----- nvinfo : EIATTR_FRAME_SIZE
	.align		4
.L_1:
        /*000c*/ 	.byte	0x04, 0x11
        /*000e*/ 	.short	(.L_3 - .L_2)
	.align		4
.L_2:
        /*0010*/ 	.word	index@($__internal_2_$__cuda_sm20_sqrt_rn_f32_slowpath)
        /*0014*/ 	.word	0x00000000


	//----- nvinfo : EIATTR_FRAME_SIZE
	.align		4
.L_3:
        /*0018*/ 	.byte	0x04, 0x11
        /*001a*/ 	.short	(.L_5 - .L_4)
	.align		4
.L_4:
        /*001c*/ 	.word	index@($__internal_1_$__cuda_sm20_rcp_rn_f32_slowpath)
        /*0020*/ 	.word	0x00000000


	//----- nvinfo : EIATTR_FRAME_SIZE
	.align		4
.L_5:
        /*0024*/ 	.byte	0x04, 0x11
        /*0026*/ 	.short	(.L_7 - .L_6)
	.align		4
.L_6:
        /*0028*/ 	.word	index@(compute_distance_matrix)
        /*002c*/ 	.word	0x00000000


	//----- nvinfo : EIATTR_REGCOUNT
	.align		4
.L_7:
        /*0030*/ 	.byte	0x04, 0x2f
        /*0032*/ 	.short	(.L_9 - .L_8)
	.align		4
.L_8:
        /*0034*/ 	.word	index@(normalize_distances)
        /*0038*/ 	.word	0x00000010


	//----- nvinfo : EIATTR_FRAME_SIZE
	.align		4
.L_9:
        /*003c*/ 	.byte	0x04, 0x11
        /*003e*/ 	.short	(.L_11 - .L_10)
	.align		4
.L_10:
        /*0040*/ 	.word	index@($__internal_0_$__cuda_sm3x_div_rn_noftz_f32_slowpath)
        /*0044*/ 	.word	0x00000000


	//----- nvinfo : EIATTR_FRAME_SIZE
	.align		4
.L_11:
        /*0048*/ 	.byte	0x04, 0x11
        /*004a*/ 	.short	(.L_13 - .L_12)
	.align		4
.L_12:
        /*004c*/ 	.word	index@(normalize_distances)
        /*0050*/ 	.word	0x00000000


	//----- nvinfo : EIATTR_REGCOUNT
	.align		4
.L_13:
        /*0054*/ 	.byte	0x04, 0x2f
        /*0056*/ 	.short	(.L_15 - .L_14)
	.align		4
.L_14:
        /*0058*/ 	.word	index@(find_max_distance)
        /*005c*/ 	.word	0x0000000a


	//----- nvinfo : EIATTR_FRAME_SIZE
	.align		4
.L_15:
        /*0060*/ 	.byte	0x04, 0x11
        /*0062*/ 	.short	(.L_17 - .L_16)
	.align		4
.L_16:
        /*0064*/ 	.word	index@(find_max_distance)
        /*0068*/ 	.word	0x00000000


	//----- nvinfo : EIATTR_REGCOUNT
	.align		4
.L_17:
        /*006c*/ 	.byte	0x04, 0x2f
        /*006e*/ 	.short	(.L_19 - .L_18)
	.align		4
.L_18:
        /*0070*/ 	.word	index@(calculate_tour_length)
        /*0074*/ 	.word	0x0000000e


	//----- nvinfo : EIATTR_FRAME_SIZE
	.align		4
.L_19:
        /*0078*/ 	.byte	0x04, 0x11
        /*007a*/ 	.short	(.L_21 - .L_20)
	.align		4
.L_20:
        /*007c*/ 	.word	index@(calculate_tour_length)
        /*0080*/ 	.word	0x00000000


	//----- nvinfo : EIATTR_REGCOUNT
	.align		4
.L_21:
        /*0084*/ 	.byte	0x04, 0x2f
        /*0086*/ 	.short	(.L_23 - .L_22)
	.align		4
.L_22:
        /*0088*/ 	.word	index@(evaluate_2opt_swaps)
        /*008c*/ 	.word	0x00000018


	//----- nvinfo : EIATTR_FRAME_SIZE
	.align		4
.L_23:
        /*0090*/ 	.byte	0x04, 0x11
        /*0092*/ 	.short	(.L_25 - .L_24)
	.align		4
.L_24:
        /*0094*/ 	.word	index@(evaluate_2opt_swaps)
        /*0098*/ 	.word	0x00000000


	//----- nvinfo : EIATTR_REGCOUNT
	.align		4
.L_25:
        /*009c*/ 	.byte	0x04, 0x2f
        /*009e*/ 	.short	(.L_27 - .L_26)
	.align		4
.L_26:
        /*00a0*/ 	.word	index@(find_min_delta)
        /*00a4*/ 	.word	0x0000000e


	//----- nvinfo : EIATTR_FRAME_SIZE
	.align		4
.L_27:
        /*00a8*/ 	.byte	0x04, 0x11
        /*00aa*/ 	.short	(.L_29 - .L_28)
	.align		4
.L_28:
        /*00ac*/ 	.word	index@(find_min_delta)
        /*00b0*/ 	.word	0x00000000


	//----- nvinfo : EIATTR_REGCOUNT
	.align		4
.L_29:
        /*00b4*/ 	.byte	0x04, 0x2f
        /*00b6*/ 	.short	(.L_31 - .L_30)
	.align		4
.L_30:
        /*00b8*/ 	.word	index@(apply_2opt_swap)
        /*00bc*/ 	.word	0x0000000c


	//----- nvinfo : EIATTR_FRAME_SIZE
	.align		4
.L_31:
        /*00c0*/ 	.byte	0x04, 0x11
        /*00c2*/ 	.short	(.L_33 - .L_32)
	.align		4
.L_32:
        /*00c4*/ 	.word	index@(apply_2opt_swap)
        /*00c8*/ 	.word	0x00000000


	//----- nvinfo : EIATTR_MIN_STACK_SIZE
	.align		4
.L_33:
        /*00cc*/ 	.byte	0x04, 0x12
        /*00ce*/ 	.short	(.L_35 - .L_34)
	.align		4
.L_34:
        /*00d0*/ 	.word	index@(apply_2opt_swap)
        /*00d4*/ 	.word	0x00000000


	//----- nvinfo : EIATTR_MIN_STACK_SIZE
	.align		4
.L_35:
        /*00d8*/ 	.byte	0x04, 0x12
        /*00da*/ 	.short	(.L_37 - .L_36)
	.align		4
.L_36:
        /*00dc*/ 	.word	index@(find_min_delta)
        /*00e0*/ 	.word	0x00000000


	//----- nvinfo : EIATTR_MIN_STACK_SIZE
	.align		4
.L_37:
        /*00e4*/ 	.byte	0x04, 0x12
        /*00e6*/ 	.short	(.L_39 - .L_38)
	.align		4
.L_38:
        /*00e8*/ 	.word	index@(evaluate_2opt_swaps)
        /*00ec*/ 	.word	0x00000000


	//----- nvinfo : EIATTR_MIN_STACK_SIZE
	.align		4
.L_39:
        /*00f0*/ 	.byte	0x04, 0x12
        /*00f2*/ 	.short	(.L_41 - .L_40)
	.align		4
.L_40:
        /*00f4*/ 	.word	index@(calculate_tour_length)
        /*00f8*/ 	.word	0x00000000


	//----- nvinfo : EIATTR_MIN_STACK_SIZE
	.align		4
.L_41:
        /*00fc*/ 	.byte	0x04, 0x12
        /*00fe*/ 	.short	(.L_43 - .L_42)
	.align		4
.L_42:
        /*0100*/ 	.word	index@(find_max_distance)
        /*0104*/ 	.word	0x00000000


	//----- nvinfo : EIATTR_MIN_STACK_SIZE
	.align		4
.L_43:
        /*0108*/ 	.byte	0x04, 0x12
        /*010a*/ 	.short	(.L_45 - .L_44)
	.align		4
.L_44:
        /*010c*/ 	.word	index@(normalize_distances)
        /*0110*/ 	.word	0x00000000


	//----- nvinfo : EIATTR_MIN_STACK_SIZE
	.align		4
.L_45:
        /*0114*/ 	.byte	0x04, 0x12
        /*0116*/ 	.short	(.L_47 - .L_46)
	.align		4
.L_46:
        /*0118*/ 	.word	index@(compute_distance_matrix)
        /*011c*/ 	.word	0x00000000
.L_47:


//--------------------- .nv.compat                --------------------------
	.section	.nv.compat,"",@"SHT_CUDA_COMPAT_INFO"
	.align	4
        /*0000*/ 	.byte	0x02, 0x09, 0x00, 0x00, 0x02, 0x02, 0x01, 0x00, 0x02, 0x05, 0x05, 0x00, 0x03, 0x07, 0x01, 0x01
        /*0010*/ 	.byte	0x02, 0x03, 0x00, 0x00, 0x02, 0x06, 0x01, 0x00, 0x04, 0x0b, 0x08, 0x00, 0x01, 0x00, 0x00, 0x00
        /*0020*/ 	.byte	0x00, 0x00, 0x00, 0x00


//--------------------- .nv.info.apply_2opt_swap  --------------------------
	.section	.nv.info.apply_2opt_swap,"",@"SHT_CUDA_INFO"
	.sectionflags	@""
	.align	4


	//----- nvinfo : EIATTR_CUDA_API_VERSION
	.align		4
        /*0000*/ 	.byte	0x04, 0x37
        /*0002*/ 	.short	(.L_49 - .L_48)
.L_48:
        /*0004*/ 	.word	0x00000082


	//----- nvinfo : EIATTR_KPARAM_INFO
	.align		4
.L_49:
        /*0008*/ 	.byte	0x04, 0x17
        /*000a*/ 	.short	(.L_51 - .L_50)
.L_50:
        /*000c*/ 	.word	0x00000000
        /*0010*/ 	.short	0x0003
        /*0012*/ 	.short	0x0010
        /*0014*/ 	.byte	0x00, 0xf0, 0x11, 0x00


	//----- nvinfo : EIATTR_KPARAM_INFO
	.align		4
.L_51:
        /*0018*/ 	.byte	0x04, 0x17
        /*001a*/ 	.short	(.L_53 - .L_52)
.L_52:
        /*001c*/ 	.word	0x00000000
        /*0020*/ 	.short	0x0002
        /*0022*/ 	.short	0x000c
        /*0024*/ 	.byte	0x00, 0xf0, 0x11, 0x00


	//----- nvinfo : EIATTR_KPARAM_INFO
	.align		4
.L_53:
        /*0028*/ 	.byte	0x04, 0x17
        /*002a*/ 	.short	(.L_55 - .L_54)
.L_54:
        /*002c*/ 	.word	0x00000000
        /*0030*/ 	.short	0x0001
        /*0032*/ 	.short	0x0008
        /*0034*/ 	.byte	0x00, 0xf0, 0x11, 0x00


	//----- nvinfo : EIATTR_KPARAM_INFO
	.align		4
.L_55:
        /*0038*/ 	.byte	0x04, 0x17
        /*003a*/ 	.short	(.L_57 - .L_56)
.L_56:
        /*003c*/ 	.word	0x00000000
        /*0040*/ 	.short	0x0000
        /*0042*/ 	.short	0x0000
        /*0044*/ 	.byte	0x00, 0xf5, 0x21, 0x00


	//----- nvinfo : EIATTR_SPARSE_MMA_MASK
	.align		4
.L_57:
        /*0048*/ 	.byte	0x03, 0x50
        /*004a*/ 	.short	0x0000


	//----- nvinfo : EIATTR_MAXREG_COUNT
	.align		4
        /*004c*/ 	.byte	0x03, 0x1b
        /*004e*/ 	.short	0x00ff


	//----- nvinfo : EIATTR_MERCURY_ISA_VERSION
	.align		4
        /*0050*/ 	.byte	0x03, 0x5f
        /*0052*/ 	.short	0x0101


	//----- nvinfo : EIATTR_VRC_CTA_INIT_COUNT
	.align		4
        /*0054*/ 	.byte	0x02, 0x4a
	.zero		1
	.zero		1


	//----- nvinfo : EIATTR_EXIT_INSTR_OFFSETS
	.align		4
        /*0058*/ 	.byte	0x04, 0x1c
        /*005a*/ 	.short	(.L_59 - .L_58)


	//   ....[0]....
.L_58:
        /*005c*/ 	.word	0x00000090


	//   ....[1]....
        /*0060*/ 	.word	0x00000140


	//----- nvinfo : EIATTR_CBANK_PARAM_SIZE
	.align		4
.L_59:
        /*0064*/ 	.byte	0x03, 0x19
        /*0066*/ 	.short	0x0014


	//----- nvinfo : EIATTR_PARAM_CBANK
	.align		4
        /*0068*/ 	.byte	0x04, 0x0a
        /*006a*/ 	.short	(.L_61 - .L_60)
	.align		4
.L_60:
        /*006c*/ 	.word	index@(.nv.constant0.apply_2opt_swap)
        /*0070*/ 	.short	0x0380
        /*0072*/ 	.short	0x0014


	//----- nvinfo : EIATTR_SW_WAR
	.align		4
.L_61:
        /*0074*/ 	.byte	0x04, 0x36
        /*0076*/ 	.short	(.L_63 - .L_62)
.L_62:
        /*0078*/ 	.word	0x00000008
.L_63:


//--------------------- .nv.info.find_min_delta   --------------------------
	.section	.nv.info.find_min_delta,"",@"SHT_CUDA_INFO"
	.sectionflags	@""
	.align	4


	//----- nvinfo : EIATTR_CUDA_API_VERSION
	.align		4
        /*0000*/ 	.byte	0x04, 0x37
        /*0002*/ 	.short	(.L_65 - .L_64)
.L_64:
        /*0004*/ 	.word	0x00000082


	//----- nvinfo : EIATTR_KPARAM_INFO
	.align		4
.L_65:
        /*0008*/ 	.byte	0x04, 0x17
        /*000a*/ 	.short	(.L_67 - .L_66)
.L_66:
        /*000c*/ 	.word	0x00000000
        /*0010*/ 	.short	0x0003
        /*0012*/ 	.short	0x0018
        /*0014*/ 	.byte	0x00, 0xf0, 0x11, 0x00


	//----- nvinfo : EIATTR_KPARAM_INFO
	.align		4
.L_67:
        /*0018*/ 	.byte	0x04, 0x17
        /*001a*/ 	.short	(.L_69 - .L_68)
.L_68:
        /*001c*/ 	.word	0x00000000
        /*0020*/ 	.short	0x0002
        /*0022*/ 	.short	0x0010
        /*0024*/ 	.byte	0x00, 0xf5, 0x21, 0x00


	//----- nvinfo : EIATTR_KPARAM_INFO
	.align		4
.L_69:
        /*0028*/ 	.byte	0x04, 0x17
        /*002a*/ 	.short	(.L_71 - .L_70)
.L_70:
        /*002c*/ 	.word	0x00000000
        /*0030*/ 	.short	0x0001
        /*0032*/ 	.short	0x0008
        /*0034*/ 	.byte	0x00, 0xf5, 0x21, 0x00


	//----- nvinfo : EIATTR_KPARAM_INFO
	.align		4
.L_71:
        /*0038*/ 	.byte	0x04, 0x17
        /*003a*/ 	.short	(.L_73 - .L_72)
.L_72:
        /*003c*/ 	.word	0x00000000
        /*0040*/ 	.short	0x0000
        /*0042*/ 	.short	0x0000
        /*0044*/ 	.byte	0x00, 0xf5, 0x21, 0x00


	//----- nvinfo : EIATTR_SPARSE_MMA_MASK
	.align		4
.L_73:
        /*0048*/ 	.byte	0x03, 0x50
        /*004a*/ 	.short	0x0000


	//----- nvinfo : EIATTR_MAXREG_COUNT
	.align		4
        /*004c*/ 	.byte	0x03, 0x1b
        /*004e*/ 	.short	0x00ff


	//----- nvinfo : EIATTR_NUM_BARRIERS
	.align		4
        /*0050*/ 	.byte	0x02, 0x4c
        /*0052*/ 	.byte	0x01
	.zero		1


	//----- nvinfo : EIATTR_MERCURY_ISA_VERSION
	.align		4
        /*0054*/ 	.byte	0x03, 0x5f
        /*0056*/ 	.short	0x0101


	//----- nvinfo : EIATTR_VRC_CTA_INIT_COUNT
	.align		4
        /*0058*/ 	.byte	0x02, 0x4a
	.zero		1
	.zero		1


	//----- nvinfo : EIATTR_EXIT_INSTR_OFFSETS
	.align		4
        /*005c*/ 	.byte	0x04, 0x1c
        /*005e*/ 	.short	(.L_75 - .L_74)


	//   ....[0]....
.L_74:
        /*0060*/ 	.word	0x000002c0


	//   ....[1]....
        /*0064*/ 	.word	0x00000380


	//----- nvinfo : EIATTR_CRS_STACK_SIZE
	.align		4
.L_75:
        /*0068*/ 	.byte	0x04, 0x1e
        /*006a*/ 	.short	(.L_77 - .L_76)
.L_76:
        /*006c*/ 	.word	0x00000000


	//----- nvinfo : EIATTR_CBANK_PARAM_SIZE
	.align		4
.L_77:
        /*0070*/ 	.byte	0x03, 0x19
        /*0072*/ 	.short	0x001c


	//----- nvinfo : EIATTR_PARAM_CBANK
	.align		4
        /*0074*/ 	.byte	0x04, 0x0a
        /*0076*/ 	.short	(.L_79 - .L_78)
	.align		4
.L_78:
        /*0078*/ 	.word	index@(.nv.constant0.find_min_delta)
        /*007c*/ 	.short	0x0380
        /*007e*/ 	.short	0x001c


	//----- nvinfo : EIATTR_SW_WAR
	.align		4
.L_79:
        /*0080*/ 	.byte	0x04, 0x36
        /*0082*/ 	.short	(.L_81 - .L_80)
.L_80:
        /*0084*/ 	.word	0x00000008
.L_81:


//--------------------- .nv.info.evaluate_2opt_swaps --------------------------
	.section	.nv.info.evaluate_2opt_swaps,"",@"SHT_CUDA_INFO"
	.sectionflags	@""
	.align	4


	//----- nvinfo : EIATTR_CUDA_API_VERSION
	.align		4
        /*0000*/ 	.byte	0x04, 0x37
        /*0002*/ 	.short	(.L_83 - .L_82)
.L_82:
        /*0004*/ 	.word	0x00000082


	//----- nvinfo : EIATTR_KPARAM_INFO
	.align		4
.L_83:
        /*0008*/ 	.byte	0x04, 0x17
        /*000a*/ 	.short	(.L_85 - .L_84)
.L_84:
        /*000c*/ 	.word	0x00000000
        /*0010*/ 	.short	0x0004
        /*0012*/ 	.short	0x0020
        /*0014*/ 	.byte	0x00, 0xf0, 0x11, 0x00


	//----- nvinfo : EIATTR_KPARAM_INFO
	.align		4
.L_85:
        /*0018*/ 	.byte	0x04, 0x17
        /*001a*/ 	.short	(.L_87 - .L_86)
.L_86:
        /*001c*/ 	.word	0x00000000
        /*0020*/ 	.short	0x0003
        /*0022*/ 	.short	0x0018
        /*0024*/ 	.byte	0x00, 0xf5, 0x21, 0x00


	//----- nvinfo : EIATTR_KPARAM_INFO
	.align		4
.L_87:
        /*0028*/ 	.byte	0x04, 0x17
        /*002a*/ 	.short	(.L_89 - .L_88)
.L_88:
        /*002c*/ 	.word	0x00000000
        /*0030*/ 	.short	0x0002
        /*0032*/ 	.short	0x0010
        /*0034*/ 	.byte	0x00, 0xf5, 0x21, 0x00


	//----- nvinfo : EIATTR_KPARAM_INFO
	.align		4
.L_89:
        /*0038*/ 	.byte	0x04, 0x17
        /*003a*/ 	.short	(.L_91 - .L_90)
.L_90:
        /*003c*/ 	.word	0x00000000
        /*0040*/ 	.short	0x0001
        /*0042*/ 	.short	0x0008
        /*0044*/ 	.byte	0x00, 0xf5, 0x21, 0x00


	//----- nvinfo : EIATTR_KPARAM_INFO
	.align		4
.L_91:
        /*0048*/ 	.byte	0x04, 0x17
        /*004a*/ 	.short	(.L_93 - .L_92)
.L_92:
        /*004c*/ 	.word	0x00000000
        /*0050*/ 	.short	0x0000
        /*0052*/ 	.short	0x0000
        /*0054*/ 	.byte	0x00, 0xf5, 0x21, 0x00


	//----- nvinfo : EIATTR_SPARSE_MMA_MASK
	.align		4
.L_93:
        /*0058*/ 	.byte	0x03, 0x50
        /*005a*/ 	.short	0x0000


	//----- nvinfo : EIATTR_MAXREG_COUNT
	.align		4
        /*005c*/ 	.byte	0x03, 0x1b
        /*005e*/ 	.short	0x00ff


	//----- nvinfo : EIATTR_MERCURY_ISA_VERSION
	.align		4
        /*0060*/ 	.byte	0x03, 0x5f
        /*0062*/ 	.short	0x0101


	//----- nvinfo : EIATTR_VRC_CTA_INIT_COUNT
	.align		4
        /*0064*/ 	.byte	0x02, 0x4a
	.zero		1
	.zero		1


	//----- nvinfo : EIATTR_EXIT_INSTR_OFFSETS
	.align		4
        /*0068*/ 	.byte	0x04, 0x1c
        /*006a*/ 	.short	(.L_95 - .L_94)


	//   ....[0]....
.L_94:
        /*006c*/ 	.word	0x000000b0


	//   ....[1]....
        /*0070*/ 	.word	0x00000610


	//----- nvinfo : EIATTR_CRS_STACK_SIZE
	.align		4
.L_95:
        /*0074*/ 	.byte	0x04, 0x1e
        /*0076*/ 	.short	(.L_97 - .L_96)
.L_96:
        /*0078*/ 	.word	0x00000000


	//----- nvinfo : EIATTR_CBANK_PARAM_SIZE
	.align		4
.L_97:
        /*007c*/ 	.byte	0x03, 0x19
        /*007e*/ 	.short	0x0024


	//----- nvinfo : EIATTR_PARAM_CBANK
	.align		4
        /*0080*/ 	.byte	0x04, 0x0a
        /*0082*/ 	.short	(.L_99 - .L_98)
	.align		4
.L_98:
        /*0084*/ 	.word	index@(.nv.constant0.evaluate_2opt_swaps)
        /*0088*/ 	.short	0x0380
        /*008a*/ 	.short	0x0024


	//----- nvinfo : EIATTR_SW_WAR
	.align		4
.L_99:
        /*008c*/ 	.byte	0x04, 0x36
        /*008e*/ 	.short	(.L_101 - .L_100)
.L_100:
        /*0090*/ 	.word	0x00000008
.L_101:


//--------------------- .nv.info.calculate_tour_length --------------------------
	.section	.nv.info.calculate_tour_length,"",@"SHT_CUDA_INFO"
	.sectionflags	@""
	.align	4


	//----- nvinfo : EIATTR_CUDA_API_VERSION
	.align		4
        /*0000*/ 	.byte	0x04, 0x37
        /*0002*/ 	.short	(.L_103 - .L_102)
.L_102:
        /*0004*/ 	.word	0x00000082


	//----- nvinfo : EIATTR_KPARAM_INFO
	.align		4
.L_103:
        /*0008*/ 	.byte	0x04, 0x17
        /*000a*/ 	.short	(.L_105 - .L_104)
.L_104:
        /*000c*/ 	.word	0x00000000
        /*0010*/ 	.short	0x0003
        /*0012*/ 	.short	0x0018
        /*0014*/ 	.byte	0x00, 0xf0, 0x11, 0x00


	//----- nvinfo : EIATTR_KPARAM_INFO
	.align		4
.L_105:
        /*0018*/ 	.byte	0x04, 0x17
        /*001a*/ 	.short	(.L_107 - .L_106)
.L_106:
        /*001c*/ 	.word	0x00000000
        /*0020*/ 	.short	0x0002
        /*0022*/ 	.short	0x0010
        /*0024*/ 	.byte	0x00, 0xf5, 0x21, 0x00


	//----- nvinfo : EIATTR_KPARAM_INFO
	.align		4
.L_107:
        /*0028*/ 	.byte	0x04, 0x17
        /*002a*/ 	.short	(.L_109 - .L_108)
.L_108:
        /*002c*/ 	.word	0x00000000
        /*0030*/ 	.short	0x0001
        /*0032*/ 	.short	0x0008
        /*0034*/ 	.byte	0x00, 0xf5, 0x21, 0x00


	//----- nvinfo : EIATTR_KPARAM_INFO
	.align		4
.L_109:
        /*0038*/ 	.byte	0x04, 0x17
        /*003a*/ 	.short	(.L_111 - .L_110)
.L_110:
        /*003c*/ 	.word	0x00000000
        /*0040*/ 	.short	0x0000
        /*0042*/ 	.short	0x0000
        /*0044*/ 	.byte	0x00, 0xf5, 0x21, 0x00


	//----- nvinfo : EIATTR_SPARSE_MMA_MASK
	.align		4
.L_111:
        /*0048*/ 	.byte	0x03, 0x50
        /*004a*/ 	.short	0x0000


	//----- nvinfo : EIATTR_MAXREG_COUNT
	.align		4
        /*004c*/ 	.byte	0x03, 0x1b
        /*004e*/ 	.short	0x00ff


	//----- nvinfo : EIATTR_NUM_BARRIERS
	.align		4
        /*0050*/ 	.byte	0x02, 0x4c
        /*0052*/ 	.byte	0x01
	.zero		1


	//----- nvinfo : EIATTR_MERCURY_ISA_VERSION
	.align		4
        /*0054*/ 	.byte	0x03, 0x5f
        /*0056*/ 	.short	0x0101


	//----- nvinfo : EIATTR_VRC_CTA_INIT_COUNT
	.align		4
        /*0058*/ 	.byte	0x02, 0x4a
	.zero		1
	.zero		1


	//----- nvinfo : EIATTR_EXIT_INSTR_OFFSETS
	.align		4
        /*005c*/ 	.byte	0x04, 0x1c
        /*005e*/ 	.short	(.L_113 - .L_112)


	//   ....[0]....
.L_112:
        /*0060*/ 	.word	0x000002d0


	//   ....[1]....
        /*0064*/ 	.word	0x00000340


	//----- nvinfo : EIATTR_CBANK_PARAM_SIZE
	.align		4
.L_113:
        /*0068*/ 	.byte	0x03, 0x19
        /*006a*/ 	.short	0x001c


	//----- nvinfo : EIATTR_PARAM_CBANK
	.align		4
        /*006c*/ 	.byte	0x04, 0x0a
        /*006e*/ 	.short	(.L_115 - .L_114)
	.align		4
.L_114:
        /*0070*/ 	.word	index@(.nv.constant0.calculate_tour_length)
        /*0074*/ 	.short	0x0380
        /*0076*/ 	.short	0x001c


	//----- nvinfo : EIATTR_SW_WAR
	.align		4
.L_115:
        /*0078*/ 	.byte	0x04, 0x36
        /*007a*/ 	.short	(.L_117 - .L_116)
.L_116:
        /*007c*/ 	.word	0x00000008
.L_117:


//--------------------- .nv.info.find_max_distance --------------------------
	.section	.nv.info.find_max_distance,"",@"SHT_CUDA_INFO"
	.sectionflags	@""
	.align	4


	//----- nvinfo : EIATTR_CUDA_API_VERSION
	.align		4
        /*0000*/ 	.byte	0x04, 0x37
        /*0002*/ 	.short	(.L_119 - .L_118)
.L_118:
        /*0004*/ 	.word	0x00000082


	//----- nvinfo : EIATTR_KPARAM_INFO
	.align		4
.L_119:
        /*0008*/ 	.byte	0x04, 0x17
        /*000a*/ 	.short	(.L_121 - .L_120)
.L_120:
        /*000c*/ 	.word	0x00000000
        /*0010*/ 	.short	0x0002
        /*0012*/ 	.short	0x0010
        /*0014*/ 	.byte	0x00, 0xf0, 0x11, 0x00


	//----- nvinfo : EIATTR_KPARAM_INFO
	.align		4
.L_121:
        /*0018*/ 	.byte	0x04, 0x17
        /*001a*/ 	.short	(.L_123 - .L_122)
.L_122:
        /*001c*/ 	.word	0x00000000
        /*0020*/ 	.short	0x0001
        /*0022*/ 	.short	0x0008
        /*0024*/ 	.byte	0x00, 0xf5, 0x21, 0x00


	//----- nvinfo : EIATTR_KPARAM_INFO
	.align		4
.L_123:
        /*0028*/ 	.byte	0x04, 0x17
        /*002a*/ 	.short	(.L_125 - .L_124)
.L_124:
        /*002c*/ 	.word	0x00000000
        /*0030*/ 	.short	0x0000
        /*0032*/ 	.short	0x0000
        /*0034*/ 	.byte	0x00, 0xf5, 0x21, 0x00


	//----- nvinfo : EIATTR_SPARSE_MMA_MASK
	.align		4
.L_125:
        /*0038*/ 	.byte	0x03, 0x50
        /*003a*/ 	.short	0x0000


	//----- nvinfo : EIATTR_MAXREG_COUNT
	.align		4
        /*003c*/ 	.byte	0x03, 0x1b
        /*003e*/ 	.short	0x00ff


	//----- nvinfo : EIATTR_NUM_BARRIERS
	.align		4
        /*0040*/ 	.byte	0x02, 0x4c
        /*0042*/ 	.byte	0x01
	.zero		1


	//----- nvinfo : EIATTR_MERCURY_ISA_VERSION
	.align		4
        /*0044*/ 	.byte	0x03, 0x5f
        /*0046*/ 	.short	0x0101


	//----- nvinfo : EIATTR_VRC_CTA_INIT_COUNT
	.align		4
        /*0048*/ 	.byte	0x02, 0x4a
	.zero		1
	.zero		1


	//----- nvinfo : EIATTR_EXIT_INSTR_OFFSETS
	.align		4
        /*004c*/ 	.byte	0x04, 0x1c
        /*004e*/ 	.short	(.L_127 - .L_126)


	//   ....[0]....
.L_126:
        /*0050*/ 	.word	0x00000220


	//   ....[1]....
        /*0054*/ 	.word	0x000002a0


	//----- nvinfo : EIATTR_CBANK_PARAM_SIZE
	.align		4
.L_127:
        /*0058*/ 	.byte	0x03, 0x19
        /*005a*/ 	.short	0x0014


	//----- nvinfo : EIATTR_PARAM_CBANK
	.align		4
        /*005c*/ 	.byte	0x04, 0x0a
        /*005e*/ 	.short	(.L_129 - .L_128)
	.align		4
.L_128:
        /*0060*/ 	.word	index@(.nv.constant0.find_max_distance)
        /*0064*/ 	.short	0x0380
        /*0066*/ 	.short	0x0014


	//----- nvinfo : EIATTR_SW_WAR
	.align		4
.L_129:
        /*0068*/ 	.byte	0x04, 0x36
        /*006a*/ 	.short	(.L_131 - .L_130)
.L_130:
        /*006c*/ 	.word	0x00000008
.L_131:


//--------------------- .nv.info.normalize_distances --------------------------
	.section	.nv.info.normalize_distances,"",@"SHT_CUDA_INFO"
	.sectionflags	@""
	.align	4


	//----- nvinfo : EIATTR_CUDA_API_VERSION
	.align		4
        /*0000*/ 	.byte	0x04, 0x37
        /*0002*/ 	.short	(.L_133 - .L_132)
.L_132:
        /*0004*/ 	.word	0x00000082


	//----- nvinfo : EIATTR_KPARAM_INFO
	.align		4
.L_133:
        /*0008*/ 	.byte	0x04, 0x17
        /*000a*/ 	.short	(.L_135 - .L_134)
.L_134:
        /*000c*/ 	.word	0x00000000
        /*0010*/ 	.short	0x0002
        /*0012*/ 	.short	0x000c
        /*0014*/ 	.byte	0x00, 0xf0, 0x11, 0x00


	//----- nvinfo : EIATTR_KPARAM_INFO
	.align		4
.L_135:
        /*0018*/ 	.byte	0x04, 0x17
        /*001a*/ 	.short	(.L_137 - .L_136)
.L_136:
        /*001c*/ 	.word	0x00000000
        /*0020*/ 	.short	0x0001
        /*0022*/ 	.short	0x0008
        /*0024*/ 	.byte	0x00, 0xf0, 0x11, 0x00


	//----- nvinfo : EIATTR_KPARAM_INFO
	.align		4
.L_137:
        /*0028*/ 	.byte	0x04, 0x17
        /*002a*/ 	.short	(.L_139 - .L_138)
.L_138:
        /*002c*/ 	.word	0x00000000
        /*0030*/ 	.short	0x0000
        /*0032*/ 	.short	0x0000
        /*0034*/ 	.byte	0x00, 0xf5, 0x21, 0x00


	//----- nvinfo : EIATTR_SPARSE_MMA_MASK
	.align		4
.L_139:
        /*0038*/ 	.byte	0x03, 0x50
        /*003a*/ 	.short	0x0000


	//----- nvinfo : EIATTR_MAXREG_COUNT
	.align		4
        /*003c*/ 	.byte	0x03, 0x1b
        /*003e*/ 	.short	0x00ff


	//----- nvinfo : EIATTR_MERCURY_ISA_VERSION
	.align		4
        /*0040*/ 	.byte	0x03, 0x5f
        /*0042*/ 	.short	0x0101


	//----- nvinfo : EIATTR_VRC_CTA_INIT_COUNT
	.align		4
        /*0044*/ 	.byte	0x02, 0x4a
	.zero		1
	.zero		1


	//----- nvinfo : EIATTR_EXIT_INSTR_OFFSETS
	.align		4
        /*0048*/ 	.byte	0x04, 0x1c
        /*004a*/ 	.short	(.L_141 - .L_140)


	//   ....[0]....
.L_140:
        /*004c*/ 	.word	0x00000090


	//   ....[1]....
        /*0050*/ 	.word	0x000001c0


	//----- nvinfo : EIATTR_CRS_STACK_SIZE
	.align		4
.L_141:
        /*0054*/ 	.byte	0x04, 0x1e
        /*0056*/ 	.short	(.L_143 - .L_142)
.L_142:
        /*0058*/ 	.word	0x00000000


	//----- nvinfo : EIATTR_CBANK_PARAM_SIZE
	.align		4
.L_143:
        /*005c*/ 	.byte	0x03, 0x19
        /*005e*/ 	.short	0x0010


	//----- nvinfo : EIATTR_PARAM_CBANK
	.align		4
        /*0060*/ 	.byte	0x04, 0x0a
        /*0062*/ 	.short	(.L_145 - .L_144)
	.align		4
.L_144:
        /*0064*/ 	.word	index@(.nv.constant0.normalize_distances)
        /*0068*/ 	.short	0x0380
        /*006a*/ 	.short	0x0010


	//----- nvinfo : EIATTR_SW_WAR
	.align		4
.L_145:
        /*006c*/ 	.byte	0x04, 0x36
        /*006e*/ 	.short	(.L_147 - .L_146)
.L_146:
        /*0070*/ 	.word	0x00000008
.L_147:


//--------------------- .nv.info.compute_distance_matrix --------------------------
	.section	.nv.info.compute_distance_matrix,"",@"SHT_CUDA_INFO"
	.sectionflags	@""
	.align	4


	//----- nvinfo : EIATTR_CUDA_API_VERSION
	.align		4
        /*0000*/ 	.byte	0x04, 0x37
        /*0002*/ 	.short	(.L_149 - .L_148)
.L_148:
        /*0004*/ 	.word	0x00000082


	//----- nvinfo : EIATTR_KPARAM_INFO
	.align		4
.L_149:
        /*0008*/ 	.byte	0x04, 0x17
        /*000a*/ 	.short	(.L_151 - .L_150)
.L_150:
        /*000c*/ 	.word	0x00000000
        /*0010*/ 	.short	0x0003
        /*0012*/ 	.short	0x0018
        /*0014*/ 	.byte	0x00, 0xf0, 0x11, 0x00


	//----- nvinfo : EIATTR_KPARAM_INFO
	.align		4
.L_151:
        /*0018*/ 	.byte	0x04, 0x17
        /*001a*/ 	.short	(.L_153 - .L_152)
.L_152:
        /*001c*/ 	.word	0x00000000
        /*0020*/ 	.short	0x0002
        /*0022*/ 	.short	0x0010
        /*0024*/ 	.byte	0x00, 0xf5, 0x21, 0x00


	//----- nvinfo : EIATTR_KPARAM_INFO
	.align		4
.L_153:
        /*0028*/ 	.byte	0x04, 0x17
        /*002a*/ 	.short	(.L_155 - .L_154)
.L_154:
        /*002c*/ 	.word	0x00000000
        /*0030*/ 	.short	0x0001
        /*0032*/ 	.short	0x0008
        /*0034*/ 	.byte	0x00, 0xf5, 0x21, 0x00


	//----- nvinfo : EIATTR_KPARAM_INFO
	.align		4
.L_155:
        /*0038*/ 	.byte	0x04, 0x17
        /*003a*/ 	.short	(.L_157 - .L_156)
.L_156:
        /*003c*/ 	.word	0x00000000
        /*0040*/ 	.short	0x0000
        /*0042*/ 	.short	0x0000
        /*0044*/ 	.byte	0x00, 0xf5, 0x21, 0x00


	//----- nvinfo : EIATTR_SPARSE_MMA_MASK
	.align		4
.L_157:
        /*0048*/ 	.byte	0x03, 0x50
        /*004a*/ 	.short	0x0000


	//----- nvinfo : EIATTR_MAXREG_COUNT
	.align		4
        /*004c*/ 	.byte	0x03, 0x1b
        /*004e*/ 	.short	0x00ff


	//----- nvinfo : EIATTR_MERCURY_ISA_VERSION
	.align		4
        /*0050*/ 	.byte	0x03, 0x5f
        /*0052*/ 	.short	0x0101


	//----- nvinfo : EIATTR_VRC_CTA_INIT_COUNT
	.align		4
        /*0054*/ 	.byte	0x02, 0x4a
	.zero		1
	.zero		1


	//----- nvinfo : EIATTR_EXIT_INSTR_OFFSETS
	.align		4
        /*0058*/ 	.byte	0x04, 0x1c
        /*005a*/ 	.short	(.L_159 - .L_158)


	//   ....[0]....
.L_158:
        /*005c*/ 	.word	0x00000080


	//   ....[1]....
        /*0060*/ 	.word	0x00000220


	//   ....[2]....
        /*0064*/ 	.word	0x000004a0


	//----- nvinfo : EIATTR_CRS_STACK_SIZE
	.align		4
.L_159:
        /*0068*/ 	.byte	0x04, 0x1e
        /*006a*/ 	.short	(.L_161 - .L_160)
.L_160:
        /*006c*/ 	.word	0x00000000


	//----- nvinfo : EIATTR_CBANK_PARAM_SIZE
	.align		4
.L_161:
        /*0070*/ 	.byte	0x03, 0x19
        /*0072*/ 	.short	0x001c


	//----- nvinfo : EIATTR_PARAM_CBANK
	.align		4
        /*0074*/ 	.byte	0x04, 0x0a
        /*0076*/ 	.short	(.L_163 - .L_162)
	.align		4
.L_162:
        /*0078*/ 	.word	index@(.nv.constant0.compute_distance_matrix)
        /*007c*/ 	.short	0x0380
        /*007e*/ 	.short	0x001c


	//----- nvinfo : EIATTR_SW_WAR
	.align		4
.L_163:
        /*0080*/ 	.byte	0x04, 0x36
        /*0082*/ 	.short	(.L_165 - .L_164)
.L_164:
        /*0084*/ 	.word	0x00000008
.L_165:


//--------------------- .nv.callgraph             --------------------------
	.section	.nv.callgraph,"",@"SHT_CUDA_CALLGRAPH"
	.align	4
	.sectionentsize	8
	.align		4
        /*0000*/ 	.word	0x00000000
	.align		4
        /*0004*/ 	.word	0xffffffff
	.align		4
        /*0008*/ 	.word	0x00000000
	.align		4
        /*000c*/ 	.word	0xfffffffe
	.align		4
        /*0010*/ 	.word	0x00000000
	.align		4
        /*0014*/ 	.word	0xfffffffd
	.align		4
        /*0018*/ 	.word	0x00000000
	.align		4
        /*001c*/ 	.word	0xfffffffc


//--------------------- .text.apply_2opt_swap     --------------------------
	.section	.text.apply_2opt_swap,"ax",@progbits
	.align	128
        .global         apply_2opt_swap
        .type           apply_2opt_swap,@function
        .size           apply_2opt_swap,(.L_x_46 - apply_2opt_swap)
        .other          apply_2opt_swap,@"STO_CUDA_ENTRY STV_DEFAULT"
apply_2opt_swap:
.text.apply_2opt_swap:
[----:B------:R-:W-:Y:S01]  /*0000*/  LDC R1, c[0x0][0x37c] ;  /* 0x0000df00ff017b82 */ /* 0x000fe20000000800 */
[----:B------:R-:W0:Y:S07]  /*0010*/  S2R R3, SR_TID.X ;  /* 0x0000000000037919 */ /* 0x000e2e0000002100 */
[----:B------:R-:W0:Y:S01]  /*0020*/  S2UR UR5, SR_CTAID.X ;  /* 0x00000000000579c3 */ /* 0x000e220000002500 */
[----:B------:R-:W1:Y:S07]  /*0030*/  LDCU.64 UR6, c[0x0][0x388] ;  /* 0x00007100ff0677ac */ /* 0x000e6e0008000a00 */
[----:B------:R-:W0:Y:S01]  /*0040*/  LDC R0, c[0x0][0x360] ;  /* 0x0000d800ff007b82 */ /* 0x000e220000000800 */
[----:B-1----:R-:W-:-:S04]  /*0050*/  UIADD3 UR4, UPT, UPT, UR7, -UR6, URZ ;  /* 0x8000000607047290 */ /* 0x002fc8000fffe0ff */
[----:B------:R-:W-:Y:S01]  /*0060*/  USHF.R.U32.HI UR4, URZ, 0x1, UR4 ;  /* 0x00000001ff047899 */ /* 0x000fe20008011604 */
[----:B0-----:R-:W-:-:S05]  /*0070*/  IMAD R0, R0, UR5, R3 ;  /* 0x0000000500007c24 */ /* 0x001fca000f8e0203 */
[----:B------:R-:W-:-:S13]  /*0080*/  ISETP.GE.U32.AND P0, PT, R0, UR4, PT ;  /* 0x0000000400007c0c */ /* 0x000fda000bf06070 */
[----:B------:R-:W-:Y:S05]  /*0090*/  @P0 EXIT ;  /* 0x000000000000094d */ /* 0x000fea0003800000 */
[----:B------:R-:W0:Y:S01]  /*00a0*/  LDC.64 R2, c[0x0][0x380] ;  /* 0x0000e000ff027b82 */ /* 0x000e220000000a00 */
[----:B------:R-:W1:Y:S01]  /*00b0*/  LDCU.64 UR4, c[0x0][0x358] ;  /* 0x00006b00ff0477ac */ /* 0x000e620008000a00 */
[C---:B------:R-:W-:Y:S02]  /*00c0*/  IADD3 R5, PT, PT, -R0.reuse, UR7, RZ ;  /* 0x0000000700057c10 */ /* 0x040fe4000fffe1ff */
[----:B------:R-:W-:-:S03]  /*00d0*/  IADD3.X R7, PT, PT, R0, UR6, RZ, PT, !PT ;  /* 0x0000000600077c10 */ /* 0x000fc6000bffe4ff */
[----:B0-----:R-:W-:-:S04]  /*00e0*/  IMAD.WIDE.U32 R4, R5, 0x4, R2 ;  /* 0x0000000405047825 */ /* 0x001fc800078e0002 */
[----:B------:R-:W-:Y:S01]  /*00f0*/  IMAD.WIDE.U32 R2, R7, 0x4, R2 ;  /* 0x0000000407027825 */ /* 0x000fe200078e0002 */
[----:B-1----:R-:W2:Y:S04]  /*0100*/  LDG.E R9, desc[UR4][R4.64] ;  /* 0x0000000404097981 */ /* 0x002ea8000c1e1900 */
[----:B------:R-:W3:Y:S04]  /*0110*/  LDG.E R7, desc[UR4][R2.64] ;  /* 0x0000000402077981 */ /* 0x000ee8000c1e1900 */
[----:B--2---:R-:W-:Y:S04]  /*0120*/  STG.E desc[UR4][R2.64], R9 ;  /* 0x0000000902007986 */ /* 0x004fe8000c101904 */
[----:B---3--:R-:W-:Y:S01]  /*0130*/  STG.E desc[UR4][R4.64], R7 ;  /* 0x0000000704007986 */ /* 0x008fe2000c101904 */
[----:B------:R-:W-:Y:S05]  /*0140*/  EXIT ;  /* 0x000000000000794d */ /* 0x000fea0003800000 */
.L_x_0:
[----:B------:R-:W-:-:S00]  /*0150*/  BRA `(.L_x_0) ;  /* 0xfffffffc00fc7947 */ /* 0x000fc0000383ffff */
[----:B------:R-:W-:-:S00]  /*0160*/  NOP ;  /* 0x0000000000007918 */ /* 0x000fc00000000000 */
        /* <DEDUP_REMOVED lines=9> */
.L_x_46:


//--------------------- .text.find_min_delta      --------------------------
	.section	.text.find_min_delta,"ax",@progbits
	.align	128
        .global         find_min_delta
        .type           find_min_delta,@function
        .size           find_min_delta,(.L_x_47 - find_min_delta)
        .other          find_min_delta,@"STO_CUDA_ENTRY STV_DEFAULT"
find_min_delta:
.text.find_min_delta:
[----:B------:R-:W-:Y:S01]  /*0000*/  LDC R1, c[0x0][0x37c] ;  /* 0x0000df00ff017b82 */ /* 0x000fe20000000800 */
[----:B------:R-:W0:Y:S01]  /*0010*/  S2R R11, SR_TID.X ;  /* 0x00000000000b7919 */ /* 0x000e220000002100 */
[----:B------:R-:W0:Y:S01]  /*0020*/  LDCU UR4, c[0x0][0x360] ;  /* 0x00006c00ff0477ac */ /* 0x000e220008000800 */
[----:B------:R-:W-:Y:S01]  /*0030*/  IMAD.MOV.U32 R7, RZ, RZ, 0x501502f9 ;  /* 0x501502f9ff077424 */ /* 0x000fe200078e00ff */
[----:B------:R-:W0:Y:S01]  /*0040*/  S2R R0, SR_CTAID.X ;  /* 0x0000000000007919 */ /* 0x000e220000002500 */
[----:B------:R-:W1:Y:S01]  /*0050*/  LDCU UR5, c[0x0][0x398] ;  /* 0x00007300ff0577ac */ /* 0x000e620008000800 */
[----:B------:R-:W2:Y:S01]  /*0060*/  LDCU.64 UR6, c[0x0][0x358] ;  /* 0x00006b00ff0677ac */ /* 0x000ea20008000a00 */
[----:B0-----:R-:W-:-:S05]  /*0070*/  IMAD R5, R0, UR4, R11 ;  /* 0x0000000400057c24 */ /* 0x001fca000f8e020b */
[----:B-1----:R-:W-:-:S13]  /*0080*/  ISETP.GE.U32.AND P0, PT, R5, UR5, PT ;  /* 0x0000000505007c0c */ /* 0x002fda000bf06070 */
[----:B------:R-:W0:Y:S02]  /*0090*/  @!P0 LDC.64 R2, c[0x0][0x380] ;  /* 0x0000e000ff028b82 */ /* 0x000e240000000a00 */
[----:B0-----:R-:W-:-:S05]  /*00a0*/  @!P0 IMAD.WIDE.U32 R2, R5, 0x4, R2 ;  /* 0x0000000405028825 */ /* 0x001fca00078e0002 */
[----:B--2---:R-:W2:Y:S01]  /*00b0*/  @!P0 LDG.E R7, desc[UR6][R2.64] ;  /* 0x0000000602078981 */ /* 0x004ea2000c1e1900 */
[----:B------:R-:W-:Y:S01]  /*00c0*/  MOV R4, 0x400 ;  /* 0x0000040000047802 */ /* 0x000fe20000000f00 */
[----:B------:R-:W-:Y:S01]  /*00d0*/  HFMA2 R6, -RZ, RZ, 0, 0 ;  /* 0x00000000ff067431 */ /* 0x000fe200000001ff */
[----:B------:R-:W0:Y:S01]  /*00e0*/  S2R R9, SR_CgaCtaId ;  /* 0x0000000000097919 */ /* 0x000e220000008800 */
[----:B------:R-:W-:Y:S01]  /*00f0*/  @!P0 IMAD.MOV.U32 R6, RZ, RZ, R5 ;  /* 0x000000ffff068224 */ /* 0x000fe200078e0005 */
[----:B0-----:R-:W-:Y:S01]  /*0100*/  LEA R9, R9, R4, 0x18 ;  /* 0x0000000409097211 */ /* 0x001fe200078ec0ff */
[----:B------:R-:W-:-:S04]  /*0110*/  IMAD.U32 R4, RZ, RZ, UR4 ;  /* 0x00000004ff047e24 */ /* 0x000fc8000f8e00ff */
[C---:B------:R-:W-:Y:S01]  /*0120*/  IMAD R8, R4.reuse, 0x4, R9 ;  /* 0x0000000404087824 */ /* 0x040fe200078e0209 */
[----:B------:R-:W-:Y:S02]  /*0130*/  ISETP.GE.U32.AND P0, PT, R4, 0x2, PT ;  /* 0x000000020400780c */ /* 0x000fe40003f06070 */
[C---:B------:R-:W-:Y:S01]  /*0140*/  LEA R9, R11.reuse, R9, 0x2 ;  /* 0x000000090b097211 */ /* 0x040fe200078e10ff */
[----:B------:R-:W-:-:S04]  /*0150*/  IMAD R5, R11, 0x4, R8 ;  /* 0x000000040b057824 */ /* 0x000fc800078e0208 */
[----:B--2---:R0:W-:Y:S04]  /*0160*/  STS [R9], R7 ;  /* 0x0000000709007388 */ /* 0x0041e80000000800 */
[----:B------:R0:W-:Y:S01]  /*0170*/  STS [R5], R6 ;  /* 0x0000000605007388 */ /* 0x0001e20000000800 */
[----:B------:R-:W-:Y:S06]  /*0180*/  BAR.SYNC.DEFER_BLOCKING 0x0 ;  /* 0x0000000000007b1d */ /* 0x000fec0000010000 */
[----:B------:R-:W-:Y:S05]  /*0190*/  @!P0 BRA `(.L_x_1) ;  /* 0x0000000000448947 */ /* 0x000fea0003800000 */
.L_x_4:
[----:B0-----:R-:W-:Y:S01]  /*01a0*/  MOV R6, R4 ;  /* 0x0000000400067202 */ /* 0x001fe20000000f00 */
[----:B------:R-:W-:Y:S01]  /*01b0*/  BSSY.RECONVERGENT B0, `(.L_x_2) ;  /* 0x000000c000007945 */ /* 0x000fe20003800200 */
[----:B------:R-:W-:-:S04]  /*01c0*/  SHF.R.U32.HI R4, RZ, 0x1, R4 ;  /* 0x00000001ff047819 */ /* 0x000fc80000011604 */
[----:B------:R-:W-:-:S13]  /*01d0*/  ISETP.GE.U32.AND P0, PT, R11, R4, PT ;  /* 0x000000040b00720c */ /* 0x000fda0003f06070 */
[----:B------:R-:W-:Y:S05]  /*01e0*/  @P0 BRA `(.L_x_3) ;  /* 0x0000000000200947 */ /* 0x000fea0003800000 */
[----:B------:R-:W-:Y:S01]  /*01f0*/  IMAD R2, R4, 0x4, R9 ;  /* 0x0000000404027824 */ /* 0x000fe200078e0209 */
[----:B------:R-:W-:Y:S05]  /*0200*/  LDS R3, [R9] ;  /* 0x0000000009037984 */ /* 0x000fea0000000800 */
[----:B------:R-:W0:Y:S02]  /*0210*/  LDS R2, [R2] ;  /* 0x0000000002027984 */ /* 0x000e240000000800 */
[----:B0-----:R-:W-:-:S13]  /*0220*/  FSETP.GEU.AND P0, PT, R2, R3, PT ;  /* 0x000000030200720b */ /* 0x001fda0003f0e000 */
[----:B------:R-:W-:Y:S01]  /*0230*/  @!P0 LEA R3, R4, R5, 0x2 ;  /* 0x0000000504038211 */ /* 0x000fe200078e10ff */
[----:B------:R-:W-:Y:S05]  /*0240*/  @!P0 STS [R9], R2 ;  /* 0x0000000209008388 */ /* 0x000fea0000000800 */
[----:B------:R-:W0:Y:S04]  /*0250*/  @!P0 LDS R3, [R3] ;  /* 0x0000000003038984 */ /* 0x000e280000000800 */
[----:B0-----:R0:W-:Y:S02]  /*0260*/  @!P0 STS [R5], R3 ;  /* 0x0000000305008388 */ /* 0x0011e40000000800 */
.L_x_3:
[----:B------:R-:W-:Y:S05]  /*0270*/  BSYNC.RECONVERGENT B0 ;  /* 0x0000000000007941 */ /* 0x000fea0003800200 */
.L_x_2:
[----:B------:R-:W-:Y:S01]  /*0280*/  BAR.SYNC.DEFER_BLOCKING 0x0 ;  /* 0x0000000000007b1d */ /* 0x000fe20000010000 */
[----:B------:R-:W-:-:S13]  /*0290*/  ISETP.GT.U32.AND P0, PT, R6, 0x3, PT ;  /* 0x000000030600780c */ /* 0x000fda0003f04070 */
[----:B------:R-:W-:Y:S05]  /*02a0*/  @P0 BRA `(.L_x_4) ;  /* 0xfffffffc00bc0947 */ /* 0x000fea000383ffff */
.L_x_1:
[----:B------:R-:W-:-:S13]  /*02b0*/  ISETP.NE.AND P0, PT, R11, RZ, PT ;  /* 0x000000ff0b00720c */ /* 0x000fda0003f05270 */
[----:B------:R-:W-:Y:S05]  /*02c0*/  @P0 EXIT ;  /* 0x000000000000094d */ /* 0x000fea0003800000 */
[----:B------:R-:W1:Y:S01]  /*02d0*/  S2UR UR5, SR_CgaCtaId ;  /* 0x00000000000579c3 */ /* 0x000e620000008800 */
[----:B------:R-:W-:Y:S01]  /*02e0*/  UMOV UR4, 0x400 ;  /* 0x0000040000047882 */ /* 0x000fe20000000000 */
[----:B0-----:R-:W-:Y:S06]  /*02f0*/  LDS R9, [R8] ;  /* 0x0000000008097984 */ /* 0x001fec0000000800 */
[----:B------:R-:W0:Y:S08]  /*0300*/  LDC.64 R2, c[0x0][0x388] ;  /* 0x0000e200ff027b82 */ /* 0x000e300000000a00 */
[----:B------:R-:W2:Y:S01]  /*0310*/  LDC.64 R4, c[0x0][0x390] ;  /* 0x0000e400ff047b82 */ /* 0x000ea20000000a00 */
[----:B-1----:R-:W-:Y:S01]  /*0320*/  ULEA UR4, UR5, UR4, 0x18 ;  /* 0x0000000405047291 */ /* 0x002fe2000f8ec0ff */
[----:B0-----:R-:W-:-:S08]  /*0330*/  IMAD.WIDE.U32 R2, R0, 0x4, R2 ;  /* 0x0000000400027825 */ /* 0x001fd000078e0002 */
[----:B------:R-:W0:Y:S01]  /*0340*/  LDS R7, [UR4] ;  /* 0x00000004ff077984 */ /* 0x000e220008000800 */
[----:B--2---:R-:W-:-:S03]  /*0350*/  IMAD.WIDE.U32 R4, R0, 0x4, R4 ;  /* 0x0000000400047825 */ /* 0x004fc600078e0004 */
[----:B0-----:R-:W-:Y:S04]  /*0360*/  STG.E desc[UR6][R2.64], R7 ;  /* 0x0000000702007986 */ /* 0x001fe8000c101906 */
[----:B------:R-:W-:Y:S01]  /*0370*/  STG.E desc[UR6][R4.64], R9 ;  /* 0x0000000904007986 */ /* 0x000fe2000c101906 */
[----:B------:R-:W-:Y:S05]  /*0380*/  EXIT ;  /* 0x000000000000794d */ /* 0x000fea0003800000 */
.L_x_5:
        /* <DEDUP_REMOVED lines=15> */
.L_x_47:


//--------------------- .text.evaluate_2opt_swaps --------------------------
	.section	.text.evaluate_2opt_swaps,"ax",@progbits
	.align	128
        .global         evaluate_2opt_swaps
        .type           evaluate_2opt_swaps,@function
        .size           evaluate_2opt_swaps,(.L_x_48 - evaluate_2opt_swaps)
        .other          evaluate_2opt_swaps,@"STO_CUDA_ENTRY STV_DEFAULT"
evaluate_2opt_swaps:
.text.evaluate_2opt_swaps:
[----:B------:R-:W-:Y:S01]  /*0000*/  LDC R1, c[0x0][0x37c] ;  /* 0x0000df00ff017b82 */ /* 0x000fe20000000800 */
[----:B------:R-:W0:Y:S01]  /*0010*/  S2R R5, SR_TID.X ;  /* 0x0000000000057919 */ /* 0x000e220000002100 */
[----:B------:R-:W1:Y:S06]  /*0020*/  LDCU UR5, c[0x0][0x3a0] ;  /* 0x00007400ff0577ac */ /* 0x000e6c0008000800 */
[----:B------:R-:W0:Y:S08]  /*0030*/  S2UR UR4, SR_CTAID.X ;  /* 0x00000000000479c3 */ /* 0x000e300000002500 */
[----:B------:R-:W0:Y:S01]  /*0040*/  LDC R2, c[0x0][0x360] ;  /* 0x0000d800ff027b82 */ /* 0x000e220000000800 */
[----:B-1----:R-:W-:-:S04]  /*0050*/  MOV R4, UR5 ;  /* 0x0000000500047c02 */ /* 0x002fc80008000f00 */
[----:B------:R-:W-:-:S05]  /*0060*/  IADD3 R3, PT, PT, R4, -0x3, RZ ;  /* 0xfffffffd04037810 */ /* 0x000fca0007ffe0ff */
[----:B------:R-:W-:-:S05]  /*0070*/  IMAD R0, R3, R4, RZ ;  /* 0x0000000403007224 */ /* 0x000fca00078e02ff */
[----:B------:R-:W-:Y:S01]  /*0080*/  SHF.R.U32.HI R0, RZ, 0x1, R0 ;  /* 0x00000001ff007819 */ /* 0x000fe20000011600 */
[----:B0-----:R-:W-:-:S05]  /*0090*/  IMAD R3, R2, UR4, R5 ;  /* 0x0000000402037c24 */ /* 0x001fca000f8e0205 */
[----:B------:R-:W-:-:S13]  /*00a0*/  ISETP.GE.U32.AND P0, PT, R3, R0, PT ;  /* 0x000000000300720c */ /* 0x000fda0003f06070 */
[----:B------:R-:W-:Y:S05]  /*00b0*/  @P0 EXIT ;  /* 0x000000000000094d */ /* 0x000fea0003800000 */
[----:B------:R-:W-:Y:S01]  /*00c0*/  VIADD R5, R4, 0xffffffff ;  /* 0xffffffff04057836 */ /* 0x000fe20000000000 */
[----:B------:R-:W0:Y:S01]  /*00d0*/  LDCU.64 UR4, c[0x0][0x358] ;  /* 0x00006b00ff0477ac */ /* 0x000e220008000a00 */
[----:B------:R-:W-:Y:S01]  /*00e0*/  HFMA2 R2, -RZ, RZ, 0, 0 ;  /* 0x00000000ff027431 */ /* 0x000fe200000001ff */
[----:B------:R-:W-:Y:S02]  /*00f0*/  MOV R0, RZ ;  /* 0x000000ff00007202 */ /* 0x000fe40000000f00 */
[----:B------:R-:W-:-:S13]  /*0100*/  ISETP.NE.AND P0, PT, R5, RZ, PT ;  /* 0x000000ff0500720c */ /* 0x000fda0003f05270 */
[----:B------:R-:W-:Y:S05]  /*0110*/  @!P0 BRA `(.L_x_6) ;  /* 0x0000000000488947 */ /* 0x000fea0003800000 */
[----:B------:R-:W-:Y:S01]  /*0120*/  BSSY.RECONVERGENT B0, `(.L_x_6) ;  /* 0x0000011000007945 */ /* 0x000fe20003800200 */
[----:B------:R-:W-:Y:S01]  /*0130*/  IMAD.MOV.U32 R2, RZ, RZ, RZ ;  /* 0x000000ffff027224 */ /* 0x000fe200078e00ff */
[----:B------:R-:W-:Y:S01]  /*0140*/  MOV R7, R3 ;  /* 0x0000000300077202 */ /* 0x000fe20000000f00 */
[----:B------:R-:W1:Y:S06]  /*0150*/  LDCU UR6, c[0x0][0x3a0] ;  /* 0x00007400ff0677ac */ /* 0x000e6c0008000800 */
.L_x_8:
[----:B-1----:R-:W-:-:S05]  /*0160*/  MOV R4, UR6 ;  /* 0x0000000600047c02 */ /* 0x002fca0008000f00 */
[----:B------:R-:W-:-:S05]  /*0170*/  IMAD.IADD R0, R4, 0x1, -R2 ;  /* 0x0000000104007824 */ /* 0x000fca00078e0a02 */
[----:B------:R-:W-:-:S04]  /*0180*/  IADD3 R0, PT, PT, R0, -0x2, RZ ;  /* 0xfffffffe00007810 */ /* 0x000fc80007ffe0ff */
[----:B------:R-:W-:-:S13]  /*0190*/  ISETP.GE.U32.AND P0, PT, R7, R0, PT ;  /* 0x000000000700720c */ /* 0x000fda0003f06070 */
[----:B------:R-:W-:Y:S05]  /*01a0*/  @!P0 BRA `(.L_x_7) ;  /* 0x00000000001c8947 */ /* 0x000fea0003800000 */
[----:B------:R-:W-:Y:S01]  /*01b0*/  IADD3 R2, PT, PT, R2, 0x1, RZ ;  /* 0x0000000102027810 */ /* 0x000fe20007ffe0ff */
[----:B------:R-:W-:-:S03]  /*01c0*/  IMAD.IADD R7, R7, 0x1, -R0 ;  /* 0x0000000107077824 */ /* 0x000fc600078e0a00 */
[----:B------:R-:W-:-:S13]  /*01d0*/  ISETP.NE.AND P0, PT, R2, R5, PT ;  /* 0x000000050200720c */ /* 0x000fda0003f05270 */
[----:B------:R-:W-:Y:S05]  /*01e0*/  @P0 BRA `(.L_x_8) ;  /* 0xfffffffc00dc0947 */ /* 0x000fea000383ffff */
[----:B------:R-:W-:Y:S01]  /*01f0*/  HFMA2 R2, -RZ, RZ, 0, 0 ;  /* 0x00000000ff027431 */ /* 0x000fe200000001ff */
[----:B------:R-:W-:Y:S01]  /*0200*/  MOV R0, RZ ;  /* 0x000000ff00007202 */ /* 0x000fe20000000f00 */
[----:B------:R-:W-:Y:S06]  /*0210*/  BRA `(.L_x_9) ;  /* 0x0000000000047947 */ /* 0x000fec0003800000 */
.L_x_7:
[----:B------:R-:W-:-:S07]  /*0220*/  IADD3 R0, PT, PT, R7, 0x2, R2 ;  /* 0x0000000207007810 */ /* 0x000fce0007ffe002 */
.L_x_9:
[----:B0-----:R-:W-:Y:S05]  /*0230*/  BSYNC.RECONVERGENT B0 ;  /* 0x0000000000007941 */ /* 0x001fea0003800200 */
.L_x_6:
[----:B------:R-:W1:Y:S01]  /*0240*/  I2F.U32.RP R8, R4 ;  /* 0x0000000400087306 */ /* 0x000e620000209000 */
[C---:B------:R-:W-:Y:S01]  /*0250*/  VIADD R9, R0.reuse, 0x1 ;  /* 0x0000000100097836 */ /* 0x040fe20000000000 */
[----:B------:R-:W2:Y:S06]  /*0260*/  LDC.64 R14, c[0x0][0x388] ;  /* 0x0000e200ff0e7b82 */ /* 0x000eac0000000a00 */
[----:B-1----:R-:W1:Y:S01]  /*0270*/  MUFU.RCP R8, R8 ;  /* 0x0000000800087308 */ /* 0x002e620000001000 */
[----:B--2---:R-:W-:-:S04]  /*0280*/  IMAD.WIDE.U32 R12, R0, 0x4, R14 ;  /* 0x00000004000c7825 */ /* 0x004fc800078e000e */
[----:B-1----:R-:W-:Y:S02]  /*0290*/  VIADD R6, R8, 0xffffffe ;  /* 0x0ffffffe08067836 */ /* 0x002fe40000000000 */
[----:B0-----:R-:W2:Y:S02]  /*02a0*/  LDG.E R13, desc[UR4][R12.64] ;  /* 0x000000040c0d7981 */ /* 0x001ea4000c1e1900 */
[----:B------:R0:W1:Y:S02]  /*02b0*/  F2I.FTZ.U32.TRUNC.NTZ R7, R6 ;  /* 0x0000000600077305 */ /* 0x000064000021f000 */
[----:B0-----:R-:W-:Y:S02]  /*02c0*/  MOV R6, RZ ;  /* 0x000000ff00067202 */ /* 0x001fe40000000f00 */
[----:B-1----:R-:W-:-:S05]  /*02d0*/  IADD3 R5, PT, PT, RZ, -R7, RZ ;  /* 0x80000007ff057210 */ /* 0x002fca0007ffe0ff */
[----:B------:R-:W-:-:S04]  /*02e0*/  IMAD R5, R5, R4, RZ ;  /* 0x0000000405057224 */ /* 0x000fc800078e02ff */
[----:B------:R-:W-:Y:S01]  /*02f0*/  IMAD.HI.U32 R10, R7, R5, R6 ;  /* 0x00000005070a7227 */ /* 0x000fe200078e0006 */
[----:B------:R-:W-:Y:S02]  /*0300*/  IADD3 R5, PT, PT, R2, 0x1, RZ ;  /* 0x0000000102057810 */ /* 0x000fe40007ffe0ff */
[----:B------:R-:W-:-:S03]  /*0310*/  LOP3.LUT R6, RZ, R4, RZ, 0x33, !PT ;  /* 0x00000004ff067212 */ /* 0x000fc600078e33ff */
[----:B------:R-:W-:-:S04]  /*0320*/  IMAD.HI.U32 R7, R10, R5, RZ ;  /* 0x000000050a077227 */ /* 0x000fc800078e00ff */
[----:B------:R-:W-:Y:S01]  /*0330*/  IMAD.HI.U32 R10, R10, R9, RZ ;  /* 0x000000090a0a7227 */ /* 0x000fe200078e00ff */
[----:B------:R-:W-:-:S04]  /*0340*/  IADD3 R7, PT, PT, -R7, RZ, RZ ;  /* 0x000000ff07077210 */ /* 0x000fc80007ffe1ff */
[----:B------:R-:W-:Y:S01]  /*0350*/  IADD3 R10, PT, PT, -R10, RZ, RZ ;  /* 0x000000ff0a0a7210 */ /* 0x000fe20007ffe1ff */
[----:B------:R-:W-:-:S04]  /*0360*/  IMAD R5, R4, R7, R5 ;  /* 0x0000000704057224 */ /* 0x000fc800078e0205 */
[----:B------:R-:W-:Y:S01]  /*0370*/  IMAD R9, R4, R10, R9 ;  /* 0x0000000a04097224 */ /* 0x000fe200078e0209 */
[----:B------:R-:W-:-:S04]  /*0380*/  ISETP.GE.U32.AND P0, PT, R5, R4, PT ;  /* 0x000000040500720c */ /* 0x000fc80003f06070 */
[----:B------:R-:W-:-:S09]  /*0390*/  ISETP.GE.U32.AND P1, PT, R9, R4, PT ;  /* 0x000000040900720c */ /* 0x000fd20003f26070 */
[----:B------:R-:W-:-:S04]  /*03a0*/  @P0 IADD3 R5, PT, PT, R5, -R4, RZ ;  /* 0x8000000405050210 */ /* 0x000fc80007ffe0ff */
[----:B------:R-:W-:Y:S01]  /*03b0*/  @P1 IMAD.IADD R9, R9, 0x1, -R4 ;  /* 0x0000000109091824 */ /* 0x000fe200078e0a04 */
[-C--:B------:R-:W-:Y:S02]  /*03c0*/  ISETP.GE.U32.AND P0, PT, R5, R4.reuse, PT ;  /* 0x000000040500720c */ /* 0x080fe40003f06070 */
[----:B------:R-:W-:Y:S02]  /*03d0*/  ISETP.NE.U32.AND P1, PT, R4, RZ, PT ;  /* 0x000000ff0400720c */ /* 0x000fe40003f25070 */
[----:B------:R-:W-:-:S09]  /*03e0*/  ISETP.GE.U32.AND P2, PT, R9, R4, PT ;  /* 0x000000040900720c */ /* 0x000fd20003f46070 */
[----:B------:R-:W-:-:S04]  /*03f0*/  @P0 IADD3 R5, PT, PT, R5, -R4, RZ ;  /* 0x8000000405050210 */ /* 0x000fc80007ffe0ff */
[----:B------:R-:W-:Y:S02]  /*0400*/  @P2 IADD3 R9, PT, PT, R9, -R4, RZ ;  /* 0x8000000409092210 */ /* 0x000fe40007ffe0ff */
[C---:B------:R-:W-:Y:S02]  /*0410*/  SEL R11, R6.reuse, R5, !P1 ;  /* 0x00000005060b7207 */ /* 0x040fe40004800000 */
[----:B------:R-:W-:Y:S01]  /*0420*/  SEL R5, R6, R9, !P1 ;  /* 0x0000000906057207 */ /* 0x000fe20004800000 */
[--C-:B------:R-:W-:Y:S01]  /*0430*/  IMAD.WIDE.U32 R8, R2, 0x4, R14.reuse ;  /* 0x0000000402087825 */ /* 0x100fe200078e000e */
[----:B------:R-:W0:Y:S03]  /*0440*/  LDC.64 R6, c[0x0][0x380] ;  /* 0x0000e000ff067b82 */ /* 0x000e260000000a00 */
[--C-:B------:R-:W-:Y:S02]  /*0450*/  IMAD.WIDE.U32 R10, R11, 0x4, R14.reuse ;  /* 0x000000040b0a7825 */ /* 0x100fe400078e000e */
[----:B------:R-:W2:Y:S02]  /*0460*/  LDG.E R9, desc[UR4][R8.64] ;  /* 0x0000000408097981 */ /* 0x000ea4000c1e1900 */
[----:B------:R-:W-:-:S02]  /*0470*/  IMAD.WIDE.U32 R14, R5, 0x4, R14 ;  /* 0x00000004050e7825 */ /* 0x000fc400078e000e */
[----:B------:R-:W3:Y:S04]  /*0480*/  LDG.E R11, desc[UR4][R10.64] ;  /* 0x000000040a0b7981 */ /* 0x000ee8000c1e1900 */
[----:B------:R-:W4:Y:S01]  /*0490*/  LDG.E R14, desc[UR4][R14.64] ;  /* 0x000000040e0e7981 */ /* 0x000f22000c1e1900 */
[CC--:B--2---:R-:W-:Y:S02]  /*04a0*/  IMAD R17, R9.reuse, R4.reuse, R13 ;  /* 0x0000000409117224 */ /* 0x0c4fe400078e020d */
[-C--:B---3--:R-:W-:Y:S02]  /*04b0*/  IMAD R5, R9, R4.reuse, R11 ;  /* 0x0000000409057224 */ /* 0x088fe400078e020b */
[-CC-:B----4-:R-:W-:Y:S02]  /*04c0*/  IMAD R19, R13, R4.reuse, R14.reuse ;  /* 0x000000040d137224 */ /* 0x190fe400078e020e */
[----:B------:R-:W-:Y:S01]  /*04d0*/  IMAD R21, R11, R4, R14 ;  /* 0x000000040b157224 */ /* 0x000fe200078e020e */
[----:B------:R-:W1:Y:S01]  /*04e0*/  LDC.64 R12, c[0x0][0x398] ;  /* 0x0000e600ff0c7b82 */ /* 0x000e620000000a00 */
[----:B0-----:R-:W-:-:S04]  /*04f0*/  IMAD.WIDE.U32 R16, R17, 0x4, R6 ;  /* 0x0000000411107825 */ /* 0x001fc800078e0006 */
[--C-:B------:R-:W-:Y:S02]  /*0500*/  IMAD.WIDE.U32 R4, R5, 0x4, R6.reuse ;  /* 0x0000000405047825 */ /* 0x100fe400078e0006 */
[----:B------:R-:W2:Y:S01]  /*0510*/  LDG.E R16, desc[UR4][R16.64] ;  /* 0x0000000410107981 */ /* 0x000ea2000c1e1900 */
[----:B------:R-:W0:Y:S01]  /*0520*/  LDC.64 R10, c[0x0][0x390] ;  /* 0x0000e400ff0a7b82 */ /* 0x000e220000000a00 */
[--C-:B------:R-:W-:Y:S02]  /*0530*/  IMAD.WIDE.U32 R8, R19, 0x4, R6.reuse ;  /* 0x0000000413087825 */ /* 0x100fe400078e0006 */
[----:B------:R-:W3:Y:S02]  /*0540*/  LDG.E R4, desc[UR4][R4.64] ;  /* 0x0000000404047981 */ /* 0x000ee4000c1e1900 */
[----:B------:R-:W-:Y:S02]  /*0550*/  IMAD.WIDE.U32 R6, R21, 0x4, R6 ;  /* 0x0000000415067825 */ /* 0x000fe400078e0006 */
[----:B------:R-:W3:Y:S04]  /*0560*/  LDG.E R9, desc[UR4][R8.64] ;  /* 0x0000000408097981 */ /* 0x000ee8000c1e1900 */
[----:B------:R-:W2:Y:S01]  /*0570*/  LDG.E R7, desc[UR4][R6.64] ;  /* 0x0000000406077981 */ /* 0x000ea2000c1e1900 */
[----:B------:R-:W-:-:S05]  /*0580*/  SHF.L.U32 R19, R3, 0x1, RZ ;  /* 0x0000000103137819 */ /* 0x000fca00000006ff */
[----:B-1----:R-:W-:-:S04]  /*0590*/  IMAD.WIDE.U32 R12, R19, 0x4, R12 ;  /* 0x00000004130c7825 */ /* 0x002fc800078e000c */
[----:B0-----:R-:W-:-:S04]  /*05a0*/  IMAD.WIDE.U32 R10, R3, 0x4, R10 ;  /* 0x00000004030a7825 */ /* 0x001fc800078e000a */
[----:B---3--:R-:W-:Y:S01]  /*05b0*/  FADD R14, R4, R9 ;  /* 0x00000009040e7221 */ /* 0x008fe20000000000 */
[----:B--2---:R-:W-:-:S04]  /*05c0*/  FADD R15, R16, R7 ;  /* 0x00000007100f7221 */ /* 0x004fc80000000000 */
[----:B------:R-:W-:-:S05]  /*05d0*/  FADD R15, -R14, R15 ;  /* 0x0000000f0e0f7221 */ /* 0x000fca0000000100 */
[----:B------:R-:W-:Y:S04]  /*05e0*/  STG.E desc[UR4][R10.64], R15 ;  /* 0x0000000f0a007986 */ /* 0x000fe8000c101904 */
[----:B------:R-:W-:Y:S04]  /*05f0*/  STG.E desc[UR4][R12.64], R2 ;  /* 0x000000020c007986 */ /* 0x000fe8000c101904 */
[----:B------:R-:W-:Y:S01]  /*0600*/  STG.E desc[UR4][R12.64+0x4], R0 ;  /* 0x000004000c007986 */ /* 0x000fe2000c101904 */
[----:B------:R-:W-:Y:S05]  /*0610*/  EXIT ;  /* 0x000000000000794d */ /* 0x000fea0003800000 */
.L_x_10:
        /* <DEDUP_REMOVED lines=14> */
.L_x_48:


//--------------------- .text.calculate_tour_length --------------------------
	.section	.text.calculate_tour_length,"ax",@progbits
	.align	128
        .global         calculate_tour_length
        .type           calculate_tour_length,@function
        .size           calculate_tour_length,(.L_x_49 - calculate_tour_length)
        .other          calculate_tour_length,@"STO_CUDA_ENTRY STV_DEFAULT"
calculate_tour_length:
.text.calculate_tour_length:
[----:B------:R-:W-:Y:S01]  /*0000*/  LDC R1, c[0x0][0x37c] ;  /* 0x0000df00ff017b82 */ /* 0x000fe20000000800 */
[----:B------:R-:W0:Y:S07]  /*0010*/  S2R R11, SR_TID.X ;  /* 0x00000000000b7919 */ /* 0x000e2e0000002100 */
[----:B------:R-:W0:Y:S01]  /*0020*/  S2UR UR4, SR_CTAID.X ;  /* 0x00000000000479c3 */ /* 0x000e220000002500 */
[----:B------:R-:W1:Y:S01]  /*0030*/  LDCU UR5, c[0x0][0x398] ;  /* 0x00007300ff0577ac */ /* 0x000e620008000800 */
[----:B------:R-:W2:Y:S06]  /*0040*/  LDCU.64 UR6, c[0x0][0x358] ;  /* 0x00006b00ff0677ac */ /* 0x000eac0008000a00 */
[----:B------:R-:W0:Y:S08]  /*0050*/  LDC R0, c[0x0][0x360] ;  /* 0x0000d800ff007b82 */ /* 0x000e300000000800 */
[----:B------:R-:W3:Y:S01]  /*0060*/  LDC.64 R4, c[0x0][0x388] ;  /* 0x0000e200ff047b82 */ /* 0x000ee20000000a00 */
[----:B0-----:R-:W-:-:S05]  /*0070*/  IMAD R3, R0, UR4, R11 ;  /* 0x0000000400037c24 */ /* 0x001fca000f8e020b */
[----:B-1----:R-:W-:-:S13]  /*0080*/  ISETP.GE.U32.AND P0, PT, R3, UR5, PT ;  /* 0x0000000503007c0c */ /* 0x002fda000bf06070 */
[----:B------:R-:W-:-:S05]  /*0090*/  @!P0 VIADD R2, R3, 0x1 ;  /* 0x0000000103028836 */ /* 0x000fca0000000000 */
[----:B------:R-:W-:-:S04]  /*00a0*/  @!P0 ISETP.NE.AND P1, PT, R2, UR5, PT ;  /* 0x0000000502008c0c */ /* 0x000fc8000bf25270 */
[----:B------:R-:W-:Y:S01]  /*00b0*/  @!P0 SEL R7, R2, RZ, P1 ;  /* 0x000000ff02078207 */ /* 0x000fe20000800000 */
[----:B---3--:R-:W-:-:S04]  /*00c0*/  @!P0 IMAD.WIDE.U32 R2, R3, 0x4, R4 ;  /* 0x0000000403028825 */ /* 0x008fc800078e0004 */
[----:B------:R-:W-:Y:S02]  /*00d0*/  @!P0 IMAD.WIDE.U32 R4, R7, 0x4, R4 ;  /* 0x0000000407048825 */ /* 0x000fe400078e0004 */
[----:B--2---:R-:W2:Y:S01]  /*00e0*/  @!P0 LDG.E R2, desc[UR6][R2.64] ;  /* 0x0000000602028981 */ /* 0x004ea2000c1e1900 */
[----:B------:R-:W0:Y:S03]  /*00f0*/  LDC.64 R6, c[0x0][0x380] ;  /* 0x0000e000ff067b82 */ /* 0x000e260000000a00 */
[----:B------:R-:W2:Y:S01]  /*0100*/  @!P0 LDG.E R5, desc[UR6][R4.64] ;  /* 0x0000000604058981 */ /* 0x000ea2000c1e1900 */
[----:B------:R-:W-:Y:S01]  /*0110*/  IMAD.MOV.U32 R8, RZ, RZ, RZ ;  /* 0x000000ffff087224 */ /* 0x000fe200078e00ff */
[----:B------:R-:W-:Y:S01]  /*0120*/  UMOV UR4, 0x400 ;  /* 0x0000040000047882 */ /* 0x000fe20000000000 */
[----:B--2---:R-:W-:-:S04]  /*0130*/  @!P0 IMAD R9, R2, UR5, R5 ;  /* 0x0000000502098c24 */ /* 0x004fc8000f8e0205 */
[----:B0-----:R-:W-:-:S05]  /*0140*/  @!P0 IMAD.WIDE.U32 R6, R9, 0x4, R6 ;  /* 0x0000000409068825 */ /* 0x001fca00078e0006 */
[----:B------:R-:W2:Y:S01]  /*0150*/  @!P0 LDG.E R8, desc[UR6][R6.64] ;  /* 0x0000000606088981 */ /* 0x000ea2000c1e1900 */
[----:B------:R-:W0:Y:S01]  /*0160*/  S2UR UR5, SR_CgaCtaId ;  /* 0x00000000000579c3 */ /* 0x000e220000008800 */
[----:B------:R-:W-:Y:S02]  /*0170*/  ISETP.GE.U32.AND P0, PT, R0, 0x2, PT ;  /* 0x000000020000780c */ /* 0x000fe40003f06070 */
[----:B------:R-:W-:Y:S01]  /*0180*/  ISETP.NE.AND P1, PT, R11, RZ, PT ;  /* 0x000000ff0b00720c */ /* 0x000fe20003f25270 */
[----:B0-----:R-:W-:-:S06]  /*0190*/  ULEA UR4, UR5, UR4, 0x18 ;  /* 0x0000000405047291 */ /* 0x001fcc000f8ec0ff */
[----:B------:R-:W-:-:S05]  /*01a0*/  LEA R3, R11, UR4, 0x2 ;  /* 0x000000040b037c11 */ /* 0x000fca000f8e10ff */
[----:B--2---:R0:W-:Y:S01]  /*01b0*/  STS [R3], R8 ;  /* 0x0000000803007388 */ /* 0x0041e20000000800 */
[----:B------:R-:W-:Y:S06]  /*01c0*/  BAR.SYNC.DEFER_BLOCKING 0x0 ;  /* 0x0000000000007b1d */ /* 0x000fec0000010000 */
[----:B------:R-:W-:Y:S05]  /*01d0*/  @!P0 BRA `(.L_x_11) ;  /* 0x00000000003c8947 */ /* 0x000fea0003800000 */
[----:B------:R-:W1:Y:S01]  /*01e0*/  LDCU UR4, c[0x0][0x398] ;  /* 0x00007300ff0477ac */ /* 0x000e620008000800 */
[----:B------:R-:W-:Y:S01]  /*01f0*/  NOP ;  /* 0x0000000000007918 */ /* 0x000fe20000000000 */
.L_x_12:
[----:B------:R-:W-:-:S04]  /*0200*/  SHF.R.U32.HI R6, RZ, 0x1, R0 ;  /* 0x00000001ff067819 */ /* 0x000fc80000011600 */
[----:B------:R-:W-:-:S04]  /*0210*/  IADD3 R2, PT, PT, R6, R11, RZ ;  /* 0x0000000b06027210 */ /* 0x000fc80007ffe0ff */
[----:B-1----:R-:W-:-:S04]  /*0220*/  ISETP.GE.U32.AND P0, PT, R2, UR4, PT ;  /* 0x0000000402007c0c */ /* 0x002fc8000bf06070 */
[----:B------:R-:W-:-:S13]  /*0230*/  ISETP.GE.U32.OR P0, PT, R11, R6, P0 ;  /* 0x000000060b00720c */ /* 0x000fda0000706470 */
[----:B------:R-:W-:Y:S01]  /*0240*/  @!P0 IMAD R2, R6, 0x4, R3 ;  /* 0x0000000406028824 */ /* 0x000fe200078e0203 */
[----:B------:R-:W-:Y:S05]  /*0250*/  @!P0 LDS R5, [R3] ;  /* 0x0000000003058984 */ /* 0x000fea0000000800 */
[----:B------:R-:W1:Y:S02]  /*0260*/  @!P0 LDS R2, [R2] ;  /* 0x0000000002028984 */ /* 0x000e640000000800 */
[----:B-1----:R-:W-:-:S05]  /*0270*/  @!P0 FADD R4, R2, R5 ;  /* 0x0000000502048221 */ /* 0x002fca0000000000 */
[----:B------:R2:W-:Y:S01]  /*0280*/  @!P0 STS [R3], R4 ;  /* 0x0000000403008388 */ /* 0x0005e20000000800 */
[----:B------:R-:W-:Y:S01]  /*0290*/  BAR.SYNC.DEFER_BLOCKING 0x0 ;  /* 0x0000000000007b1d */ /* 0x000fe20000010000 */
[----:B------:R-:W-:Y:S02]  /*02a0*/  ISETP.GT.U32.AND P0, PT, R0, 0x3, PT ;  /* 0x000000030000780c */ /* 0x000fe40003f04070 */
[----:B------:R-:W-:-:S11]  /*02b0*/  MOV R0, R6 ;  /* 0x0000000600007202 */ /* 0x000fd60000000f00 */
[----:B--2---:R-:W-:Y:S05]  /*02c0*/  @P0 BRA `(.L_x_12) ;  /* 0xfffffffc00cc0947 */ /* 0x004fea000383ffff */
.L_x_11:
[----:B------:R-:W-:Y:S05]  /*02d0*/  @P1 EXIT ;  /* 0x000000000000194d */ /* 0x000fea0003800000 */
[----:B------:R-:W1:Y:S01]  /*02e0*/  S2UR UR5, SR_CgaCtaId ;  /* 0x00000000000579c3 */ /* 0x000e620000008800 */
[----:B------:R-:W-:-:S07]  /*02f0*/  UMOV UR4, 0x400 ;  /* 0x0000040000047882 */ /* 0x000fce0000000000 */
[----:B0-----:R-:W0:Y:S01]  /*0300*/  LDC.64 R2, c[0x0][0x390] ;  /* 0x0000e400ff027b82 */ /* 0x001e220000000a00 */
[----:B-1----:R-:W-:-:S09]  /*0310*/  ULEA UR4, UR5, UR4, 0x18 ;  /* 0x0000000405047291 */ /* 0x002fd2000f8ec0ff */
[----:B------:R-:W0:Y:S04]  /*0320*/  LDS R5, [UR4] ;  /* 0x00000004ff057984 */ /* 0x000e280008000800 */
[----:B0-----:R-:W-:Y:S01]  /*0330*/  REDG.E.ADD.F32.FTZ.RN.STRONG.GPU desc[UR6][R2.64], R5 ;  /* 0x00000005020079a6 */ /* 0x001fe2000c12f306 */
[----:B------:R-:W-:Y:S05]  /*0340*/  EXIT ;  /* 0x000000000000794d */ /* 0x000fea0003800000 */
.L_x_13:
        /* <DEDUP_REMOVED lines=11> */
.L_x_49:


//--------------------- .text.find_max_distance   --------------------------
	.section	.text.find_max_distance,"ax",@progbits
	.align	128
        .global         find_max_distance
        .type           find_max_distance,@function
        .size           find_max_distance,(.L_x_50 - find_max_distance)
        .other          find_max_distance,@"STO_CUDA_ENTRY STV_DEFAULT"
find_max_distance:
.text.find_max_distance:
[----:B------:R-:W-:Y:S01]  /*0000*/  LDC R1, c[0x0][0x37c] ;  /* 0x0000df00ff017b82 */ /* 0x000fe20000000800 */
[----:B------:R-:W0:Y:S01]  /*0010*/  S2R R6, SR_TID.X ;  /* 0x0000000000067919 */ /* 0x000e220000002100 */
[----:B------:R-:W1:Y:S01]  /*0020*/  LDCU UR4, c[0x0][0x390] ;  /* 0x00007200ff0477ac */ /* 0x000e620008000800 */
[----:B------:R-:W-:Y:S01]  /*0030*/  IMAD.MOV.U32 R4, RZ, RZ, RZ ;  /* 0x000000ffff047224 */ /* 0x000fe200078e00ff */
[----:B------:R-:W0:Y:S01]  /*0040*/  S2R R7, SR_CTAID.X ;  /* 0x0000000000077919 */ /* 0x000e220000002500 */
[----:B------:R-:W0:Y:S01]  /*0050*/  LDCU UR8, c[0x0][0x360] ;  /* 0x00006c00ff0877ac */ /* 0x000e220008000800 */
[----:B------:R-:W2:Y:S01]  /*0060*/  LDCU.64 UR6, c[0x0][0x358] ;  /* 0x00006b00ff0677ac */ /* 0x000ea20008000a00 */
[----:B-1----:R-:W-:Y:S01]  /*0070*/  UIMAD UR4, UR4, UR4, URZ ;  /* 0x00000004040472a4 */ /* 0x002fe2000f8e02ff */
[----:B0-----:R-:W-:-:S05]  /*0080*/  IMAD R5, R7, UR8, R6 ;  /* 0x0000000807057c24 */ /* 0x001fca000f8e0206 */
[----:B------:R-:W-:-:S13]  /*0090*/  ISETP.GE.U32.AND P0, PT, R5, UR4, PT ;  /* 0x0000000405007c0c */ /* 0x000fda000bf06070 */
[----:B------:R-:W0:Y:S02]  /*00a0*/  @!P0 LDC.64 R2, c[0x0][0x380] ;  /* 0x0000e000ff028b82 */ /* 0x000e240000000a00 */
[----:B0-----:R-:W-:-:S05]  /*00b0*/  @!P0 IMAD.WIDE.U32 R2, R5, 0x4, R2 ;  /* 0x0000000405028825 */ /* 0x001fca00078e0002 */
[----:B--2---:R-:W2:Y:S01]  /*00c0*/  @!P0 LDG.E R4, desc[UR6][R2.64] ;  /* 0x0000000602048981 */ /* 0x004ea2000c1e1900 */
[----:B------:R-:W0:Y:S01]  /*00d0*/  S2UR UR5, SR_CgaCtaId ;  /* 0x00000000000579c3 */ /* 0x000e220000008800 */
[----:B------:R-:W-:Y:S01]  /*00e0*/  IMAD.U32 R0, RZ, RZ, UR8 ;  /* 0x00000008ff007e24 */ /* 0x000fe2000f8e00ff */
[----:B------:R-:W-:Y:S01]  /*00f0*/  UMOV UR4, 0x400 ;  /* 0x0000040000047882 */ /* 0x000fe20000000000 */
[----:B------:R-:W-:-:S03]  /*0100*/  ISETP.NE.AND P0, PT, R6, RZ, PT ;  /* 0x000000ff0600720c */ /* 0x000fc60003f05270 */
[----:B------:R-:W-:Y:S01]  /*0110*/  ISETP.GE.U32.AND P1, PT, R0, 0x2, PT ;  /* 0x000000020000780c */ /* 0x000fe20003f26070 */
[----:B0-----:R-:W-:-:S06]  /*0120*/  ULEA UR4, UR5, UR4, 0x18 ;  /* 0x0000000405047291 */ /* 0x001fcc000f8ec0ff */
[----:B------:R-:W-:-:S05]  /*0130*/  LEA R5, R6, UR4, 0x2 ;  /* 0x0000000406057c11 */ /* 0x000fca000f8e10ff */
[----:B--2---:R0:W-:Y:S01]  /*0140*/  STS [R5], R4 ;  /* 0x0000000405007388 */ /* 0x0041e20000000800 */
[----:B------:R-:W-:Y:S06]  /*0150*/  BAR.SYNC.DEFER_BLOCKING 0x0 ;  /* 0x0000000000007b1d */ /* 0x000fec0000010000 */
[----:B------:R-:W-:Y:S05]  /*0160*/  @!P1 BRA `(.L_x_14) ;  /* 0x00000000002c9947 */ /* 0x000fea0003800000 */
.L_x_15:
[----:B0-----:R-:W-:-:S04]  /*0170*/  SHF.R.U32.HI R4, RZ, 0x1, R0 ;  /* 0x00000001ff047819 */ /* 0x001fc80000011600 */
[----:B------:R-:W-:-:S13]  /*0180*/  ISETP.GE.U32.AND P1, PT, R6, R4, PT ;  /* 0x000000040600720c */ /* 0x000fda0003f26070 */
[----:B------:R-:W-:Y:S01]  /*0190*/  @!P1 IMAD R3, R4, 0x4, R5 ;  /* 0x0000000404039824 */ /* 0x000fe200078e0205 */
[----:B------:R-:W-:Y:S05]  /*01a0*/  @!P1 LDS R2, [R5] ;  /* 0x0000000005029984 */ /* 0x000fea0000000800 */
[----:B------:R-:W0:Y:S02]  /*01b0*/  @!P1 LDS R3, [R3] ;  /* 0x0000000003039984 */ /* 0x000e240000000800 */
[----:B0-----:R-:W-:-:S05]  /*01c0*/  @!P1 FMNMX R2, R2, R3, !PT ;  /* 0x0000000302029209 */ /* 0x001fca0007800000 */
[----:B------:R1:W-:Y:S01]  /*01d0*/  @!P1 STS [R5], R2 ;  /* 0x0000000205009388 */ /* 0x0003e20000000800 */
[----:B------:R-:W-:Y:S01]  /*01e0*/  BAR.SYNC.DEFER_BLOCKING 0x0 ;  /* 0x0000000000007b1d */ /* 0x000fe20000010000 */
[----:B------:R-:W-:Y:S01]  /*01f0*/  ISETP.GT.U32.AND P1, PT, R0, 0x3, PT ;  /* 0x000000030000780c */ /* 0x000fe20003f24070 */
[----:B------:R-:W-:-:S12]  /*0200*/  IMAD.MOV.U32 R0, RZ, RZ, R4 ;  /* 0x000000ffff007224 */ /* 0x000fd800078e0004 */
[----:B-1----:R-:W-:Y:S05]  /*0210*/  @P1 BRA `(.L_x_15) ;  /* 0xfffffffc00d41947 */ /* 0x002fea000383ffff */
.L_x_14:
[----:B------:R-:W-:Y:S05]  /*0220*/  @P0 EXIT ;  /* 0x000000000000094d */ /* 0x000fea0003800000 */
[----:B------:R-:W1:Y:S01]  /*0230*/  S2UR UR5, SR_CgaCtaId ;  /* 0x00000000000579c3 */ /* 0x000e620000008800 */
[----:B------:R-:W-:-:S07]  /*0240*/  UMOV UR4, 0x400 ;  /* 0x0000040000047882 */ /* 0x000fce0000000000 */
[----:B------:R-:W2:Y:S01]  /*0250*/  LDC.64 R2, c[0x0][0x388] ;  /* 0x0000e200ff027b82 */ /* 0x000ea20000000a00 */
[----:B-1----:R-:W-:Y:S01]  /*0260*/  ULEA UR4, UR5, UR4, 0x18 ;  /* 0x0000000405047291 */ /* 0x002fe2000f8ec0ff */
[----:B--2---:R-:W-:-:S08]  /*0270*/  IMAD.WIDE.U32 R2, R7, 0x4, R2 ;  /* 0x0000000407027825 */ /* 0x004fd000078e0002 */
[----:B0-----:R-:W0:Y:S04]  /*0280*/  LDS R5, [UR4] ;  /* 0x00000004ff057984 */ /* 0x001e280008000800 */
[----:B0-----:R-:W-:Y:S01]  /*0290*/  STG.E desc[UR6][R2.64], R5 ;  /* 0x0000000502007986 */ /* 0x001fe2000c101906 */
[----:B------:R-:W-:Y:S05]  /*02a0*/  EXIT ;  /* 0x000000000000794d */ /* 0x000fea0003800000 */
.L_x_16:
        /* <DEDUP_REMOVED lines=13> */
.L_x_50:


//--------------------- .text.normalize_distances --------------------------
	.section	.text.normalize_distances,"ax",@progbits
	.align	128
        .global         normalize_distances
        .type           normalize_distances,@function
        .size           normalize_distances,(.L_x_43 - normalize_distances)
        .other          normalize_distances,@"STO_CUDA_ENTRY STV_DEFAULT"
normalize_distances:
.text.normalize_distances:
[----:B------:R-:W-:Y:S01]  /*0000*/  LDC R1, c[0x0][0x37c] ;  /* 0x0000df00ff017b82 */ /* 0x000fe20000000800 */
[----:B------:R-:W0:Y:S07]  /*0010*/  S2R R0, SR_TID.X ;  /* 0x0000000000007919 */ /* 0x000e2e0000002100 */
[----:B------:R-:W0:Y:S08]  /*0020*/  S2UR UR4, SR_CTAID.X ;  /* 0x00000000000479c3 */ /* 0x000e300000002500 */
[----:B------:R-:W0:Y:S08]  /*0030*/  LDC R3, c[0x0][0x360] ;  /* 0x0000d800ff037b82 */ /* 0x000e300000000800 */
[----:B------:R-:W1:Y:S01]  /*0040*/  LDC.64 R6, c[0x0][0x388] ;  /* 0x0000e200ff067b82 */ /* 0x000e620000000a00 */
[----:B0-----:R-:W-:-:S02]  /*0050*/  IMAD R3, R3, UR4, R0 ;  /* 0x0000000403037c24 */ /* 0x001fc4000f8e0200 */
[----:B-1----:R-:W-:-:S05]  /*0060*/  IMAD R0, R7, R7, RZ ;  /* 0x0000000707007224 */ /* 0x002fca00078e02ff */
[----:B------:R-:W-:-:S04]  /*0070*/  ISETP.GE.U32.AND P0, PT, R3, R0, PT ;  /* 0x000000000300720c */ /* 0x000fc80003f06070 */
[----:B------:R-:W-:-:S13]  /*0080*/  FSETP.LEU.OR P0, PT, R6, 1.00000001335143196e-10, P0 ;  /* 0x2edbe6ff0600780b */ /* 0x000fda000070b400 */
[----:B------:R-:W-:Y:S05]  /*0090*/  @P0 EXIT ;  /* 0x000000000000094d */ /* 0x000fea0003800000 */
[----:B------:R-:W0:Y:S01]  /*00a0*/  LDC.64 R4, c[0x0][0x380] ;  /* 0x0000e000ff047b82 */ /* 0x000e220000000a00 */
[----:B------:R-:W1:Y:S01]  /*00b0*/  LDCU.64 UR4, c[0x0][0x358] ;  /* 0x00006b00ff0477ac */ /* 0x000e620008000a00 */
[----:B0-----:R-:W-:-:S05]  /*00c0*/  IMAD.WIDE.U32 R4, R3, 0x4, R4 ;  /* 0x0000000403047825 */ /* 0x001fca00078e0004 */
[----:B-1----:R-:W2:Y:S01]  /*00d0*/  LDG.E R3, desc[UR4][R4.64] ;  /* 0x0000000404037981 */ /* 0x002ea2000c1e1900 */
[----:B------:R-:W0:Y:S01]  /*00e0*/  MUFU.RCP R7, R6 ;  /* 0x0000000600077308 */ /* 0x000e220000001000 */
[----:B------:R-:W-:Y:S01]  /*00f0*/  BSSY.RECONVERGENT B0, `(.L_x_17) ;  /* 0x000000b000007945 */ /* 0x000fe20003800200 */
[----:B0-----:R-:W-:-:S04]  /*0100*/  FFMA R0, R7, -R6, 1 ;  /* 0x3f80000007007423 */ /* 0x001fc80000000806 */
[----:B------:R-:W-:Y:S02]  /*0110*/  FFMA R0, R7, R0, R7 ;  /* 0x0000000007007223 */ /* 0x000fe40000000007 */
[----:B--2---:R-:W0:Y:S02]  /*0120*/  FCHK P0, R3, R6 ;  /* 0x0000000603007302 */ /* 0x004e240000000000 */
[----:B------:R-:W-:-:S04]  /*0130*/  FFMA R7, R3, R0, RZ ;  /* 0x0000000003077223 */ /* 0x000fc800000000ff */
[----:B------:R-:W-:-:S04]  /*0140*/  FFMA R2, R7, -R6, R3 ;  /* 0x8000000607027223 */ /* 0x000fc80000000003 */
[----:B------:R-:W-:Y:S01]  /*0150*/  FFMA R7, R0, R2, R7 ;  /* 0x0000000200077223 */ /* 0x000fe20000000007 */
[----:B0-----:R-:W-:Y:S06]  /*0160*/  @!P0 BRA `(.L_x_18) ;  /* 0x00000000000c8947 */ /* 0x001fec0003800000 */
[----:B------:R-:W-:-:S07]  /*0170*/  MOV R2, 0x190 ;  /* 0x0000019000027802 */ /* 0x000fce0000000f00 */
[----:B------:R-:W-:Y:S05]  /*0180*/  CALL.REL.NOINC `($__internal_0_$__cuda_sm3x_div_rn_noftz_f32_slowpath) ;  /* 0x0000000000107944 */ /* 0x000fea0003c00000 */
[----:B------:R-:W-:-:S07]  /*0190*/  IMAD.MOV.U32 R7, RZ, RZ, R0 ;  /* 0x000000ffff077224 */ /* 0x000fce00078e0000 */
.L_x_18:
[----:B------:R-:W-:Y:S05]  /*01a0*/  BSYNC.RECONVERGENT B0 ;  /* 0x0000000000007941 */ /* 0x000fea0003800200 */
.L_x_17:
[----:B------:R-:W-:Y:S01]  /*01b0*/  STG.E desc[UR4][R4.64], R7 ;  /* 0x0000000704007986 */ /* 0x000fe2000c101904 */
[----:B------:R-:W-:Y:S05]  /*01c0*/  EXIT ;  /* 0x000000000000794d */ /* 0x000fea0003800000 */
        .weak           $__internal_0_$__cuda_sm3x_div_rn_noftz_f32_slowpath
        .type           $__internal_0_$__cuda_sm3x_div_rn_noftz_f32_slowpath,@function
        .size           $__internal_0_$__cuda_sm3x_div_rn_noftz_f32_slowpath,(.L_x_43 - $__internal_0_$__cuda_sm3x_div_rn_noftz_f32_slowpath)
$__internal_0_$__cuda_sm3x_div_rn_noftz_f32_slowpath:
[----:B------:R-:W0:Y:S01]  /*01d0*/  LDC R0, c[0x0][0x388] ;  /* 0x0000e200ff007b82 */ /* 0x000e220000000800 */
[--C-:B------:R-:W-:Y:S01]  /*01e0*/  SHF.R.U32.HI R6, RZ, 0x17, R3.reuse ;  /* 0x00000017ff067819 */ /* 0x100fe20000011603 */
[----:B------:R-:W1:Y:S01]  /*01f0*/  LDCU UR6, c[0x0][0x388] ;  /* 0x00007100ff0677ac */ /* 0x000e620008000800 */
[----:B------:R-:W-:Y:S01]  /*0200*/  BSSY.RECONVERGENT B1, `(.L_x_19) ;  /* 0x0000064000017945 */ /* 0x000fe20003800200 */
[----:B------:R-:W-:Y:S01]  /*0210*/  IMAD.MOV.U32 R8, RZ, RZ, R3 ;  /* 0x000000ffff087224 */ /* 0x000fe200078e0003 */
[----:B------:R-:W-:-:S05]  /*0220*/  LOP3.LUT R6, R6, 0xff, RZ, 0xc0, !PT ;  /* 0x000000ff06067812 */ /* 0x000fca00078ec0ff */
[----:B------:R-:W-:Y:S02]  /*0230*/  VIADD R11, R6, 0xffffffff ;  /* 0xffffffff060b7836 */ /* 0x000fe40000000000 */
[----:B-1----:R-:W-:Y:S01]  /*0240*/  IMAD.U32 R9, RZ, RZ, UR6 ;  /* 0x00000006ff097e24 */ /* 0x002fe2000f8e00ff */
[----:B0-----:R-:W-:-:S04]  /*0250*/  SHF.R.U32.HI R7, RZ, 0x17, R0 ;  /* 0x00000017ff077819 */ /* 0x001fc80000011600 */
[----:B------:R-:W-:-:S05]  /*0260*/  LOP3.LUT R7, R7, 0xff, RZ, 0xc0, !PT ;  /* 0x000000ff07077812 */ /* 0x000fca00078ec0ff */
[----:B------:R-:W-:-:S05]  /*0270*/  VIADD R12, R7, 0xffffffff ;  /* 0xffffffff070c7836 */ /* 0x000fca0000000000 */
[----:B------:R-:W-:-:S04]  /*0280*/  ISETP.GT.U32.AND P0, PT, R12, 0xfd, PT ;  /* 0x000000fd0c00780c */ /* 0x000fc80003f04070 */
[----:B------:R-:W-:-:S13]  /*0290*/  ISETP.GT.U32.OR P0, PT, R11, 0xfd, P0 ;  /* 0x000000fd0b00780c */ /* 0x000fda0000704470 */
[----:B------:R-:W-:Y:S01]  /*02a0*/  @!P0 IMAD.MOV.U32 R10, RZ, RZ, RZ ;  /* 0x000000ffff0a8224 */ /* 0x000fe200078e00ff */
[----:B------:R-:W-:Y:S06]  /*02b0*/  @!P0 BRA `(.L_x_20) ;  /* 0x00000000005c8947 */ /* 0x000fec0003800000 */
[----:B------:R-:W-:Y:S02]  /*02c0*/  FSETP.GTU.FTZ.AND P1, PT, |R0|, +INF , PT ;  /* 0x7f8000000000780b */ /* 0x000fe40003f3c200 */
[----:B------:R-:W-:-:S04]  /*02d0*/  FSETP.GTU.FTZ.AND P0, PT, |R3|, +INF , PT ;  /* 0x7f8000000300780b */ /* 0x000fc80003f1c200 */
[----:B------:R-:W-:-:S13]  /*02e0*/  PLOP3.LUT P0, PT, P0, P1, PT, 0xf8, 0x8f ;  /* 0x00000000008f781c */ /* 0x000fda0000703f70 */
[----:B------:R-:W-:Y:S05]  /*02f0*/  @P0 BRA `(.L_x_21) ;  /* 0x00000004004c0947 */ /* 0x000fea0003800000 */
[----:B------:R-:W-:-:S13]  /*0300*/  LOP3.LUT P0, RZ, R9, 0x7fffffff, R8, 0xc8, !PT ;  /* 0x7fffffff09ff7812 */ /* 0x000fda000780c808 */
[----:B------:R-:W-:Y:S05]  /*0310*/  @!P0 BRA `(.L_x_22) ;  /* 0x00000004003c8947 */ /* 0x000fea0003800000 */
[C---:B------:R-:W-:Y:S02]  /*0320*/  FSETP.NEU.FTZ.AND P2, PT, |R3|.reuse, +INF , PT ;  /* 0x7f8000000300780b */ /* 0x040fe40003f5d200 */
[----:B------:R-:W-:Y:S02]  /*0330*/  FSETP.NEU.FTZ.AND P1, PT, |R0|, +INF , PT ;  /* 0x7f8000000000780b */ /* 0x000fe40003f3d200 */
[----:B------:R-:W-:-:S11]  /*0340*/  FSETP.NEU.FTZ.AND P0, PT, |R3|, +INF , PT ;  /* 0x7f8000000300780b */ /* 0x000fd60003f1d200 */
[----:B------:R-:W-:Y:S05]  /*0350*/  @!P1 BRA !P2, `(.L_x_22) ;  /* 0x00000004002c9947 */ /* 0x000fea0005000000 */
[----:B------:R-:W-:-:S04]  /*0360*/  LOP3.LUT P2, RZ, R8, 0x7fffffff, RZ, 0xc0, !PT ;  /* 0x7fffffff08ff7812 */ /* 0x000fc8000784c0ff */
[----:B------:R-:W-:-:S13]  /*0370*/  PLOP3.LUT P1, PT, P1, P2, PT, 0x2f, 0xf2 ;  /* 0x0000000000f2781c */ /* 0x000fda0000f24577 */
[----:B------:R-:W-:Y:S05]  /*0380*/  @P1 BRA `(.L_x_23) ;  /* 0x0000000400181947 */ /* 0x000fea0003800000 */
[----:B------:R-:W-:-:S04]  /*0390*/  LOP3.LUT P1, RZ, R9, 0x7fffffff, RZ, 0xc0, !PT ;  /* 0x7fffffff09ff7812 */ /* 0x000fc8000782c0ff */
[----:B------:R-:W-:-:S13]  /*03a0*/  PLOP3.LUT P0, PT, P0, P1, PT, 0x2f, 0xf2 ;  /* 0x0000000000f2781c */ /* 0x000fda0000702577 */
[----:B------:R-:W-:Y:S05]  /*03b0*/  @P0 BRA `(.L_x_24) ;  /* 0x0000000400000947 */ /* 0x000fea0003800000 */
[----:B------:R-:W-:Y:S02]  /*03c0*/  ISETP.GE.AND P0, PT, R11, RZ, PT ;  /* 0x000000ff0b00720c */ /* 0x000fe40003f06270 */
[----:B------:R-:W-:-:S11]  /*03d0*/  ISETP.GE.AND P1, PT, R12, RZ, PT ;  /* 0x000000ff0c00720c */ /* 0x000fd60003f26270 */
[----:B------:R-:W-:Y:S02]  /*03e0*/  @P0 IMAD.MOV.U32 R10, RZ, RZ, RZ ;  /* 0x000000ffff0a0224 */ /* 0x000fe400078e00ff */
[----:B------:R-:W-:Y:S01]  /*03f0*/  @!P0 FFMA R8, R3, 1.84467440737095516160e+19, RZ ;  /* 0x5f80000003088823 */ /* 0x000fe200000000ff */
[----:B------:R-:W-:Y:S02]  /*0400*/  @!P0 IMAD.MOV.U32 R10, RZ, RZ, -0x40 ;  /* 0xffffffc0ff0a8424 */ /* 0x000fe400078e00ff */
[----:B------:R-:W-:Y:S02]  /*0410*/  @!P1 FFMA R9, R0, 1.84467440737095516160e+19, RZ ;  /* 0x5f80000000099823 */ /* 0x000fe400000000ff */
[----:B------:R-:W-:-:S07]  /*0420*/  @!P1 VIADD R10, R10, 0x40 ;  /* 0x000000400a0a9836 */ /* 0x000fce0000000000 */
.L_x_20:
[----:B------:R-:W-:Y:S01]  /*0430*/  LEA R0, R7, 0xc0800000, 0x17 ;  /* 0xc080000007007811 */ /* 0x000fe200078eb8ff */
[----:B------:R-:W-:Y:S01]  /*0440*/  VIADD R6, R6, 0xffffff81 ;  /* 0xffffff8106067836 */ /* 0x000fe20000000000 */
[----:B------:R-:W-:Y:S03]  /*0450*/  BSSY.RECONVERGENT B2, `(.L_x_25) ;  /* 0x0000035000027945 */ /* 0x000fe60003800200 */
[----:B------:R-:W-:Y:S01]  /*0460*/  IMAD.IADD R9, R9, 0x1, -R0 ;  /* 0x0000000109097824 */ /* 0x000fe200078e0a00 */
[C---:B------:R-:W-:Y:S01]  /*0470*/  IADD3 R7, PT, PT, R6.reuse, 0x7f, -R7 ;  /* 0x0000007f06077810 */ /* 0x040fe20007ffe807 */
[----:B------:R-:W-:Y:S02]  /*0480*/  IMAD R0, R6, -0x800000, R8 ;  /* 0xff80000006007824 */ /* 0x000fe400078e0208 */
[----:B------:R-:W0:Y:S01]  /*0490*/  MUFU.RCP R3, R9 ;  /* 0x0000000900037308 */ /* 0x000e220000001000 */
[----:B------:R-:W-:Y:S01]  /*04a0*/  FADD.FTZ R11, -R9, -RZ ;  /* 0x800000ff090b7221 */ /* 0x000fe20000010100 */
[----:B------:R-:W-:-:S03]  /*04b0*/  IMAD.IADD R7, R7, 0x1, R10 ;  /* 0x0000000107077824 */ /* 0x000fc600078e020a */
[----:B0-----:R-:W-:-:S04]  /*04c0*/  FFMA R12, R3, R11, 1 ;  /* 0x3f800000030c7423 */ /* 0x001fc8000000000b */
[----:B------:R-:W-:-:S04]  /*04d0*/  FFMA R12, R3, R12, R3 ;  /* 0x0000000c030c7223 */ /* 0x000fc80000000003 */
[----:B------:R-:W-:-:S04]  /*04e0*/  FFMA R3, R0, R12, RZ ;  /* 0x0000000c00037223 */ /* 0x000fc800000000ff */
[----:B------:R-:W-:-:S04]  /*04f0*/  FFMA R8, R11, R3, R0 ;  /* 0x000000030b087223 */ /* 0x000fc80000000000 */
[----:B------:R-:W-:-:S04]  /*0500*/  FFMA R13, R12, R8, R3 ;  /* 0x000000080c0d7223 */ /* 0x000fc80000000003 */
[----:B------:R-:W-:-:S04]  /*0510*/  FFMA R8, R11, R13, R0 ;  /* 0x0000000d0b087223 */ /* 0x000fc80000000000 */
[----:B------:R-:W-:-:S05]  /*0520*/  FFMA R0, R12, R8, R13 ;  /* 0x000000080c007223 */ /* 0x000fca000000000d */
[----:B------:R-:W-:-:S04]  /*0530*/  SHF.R.U32.HI R3, RZ, 0x17, R0 ;  /* 0x00000017ff037819 */ /* 0x000fc80000011600 */
[----:B------:R-:W-:-:S05]  /*0540*/  LOP3.LUT R3, R3, 0xff, RZ, 0xc0, !PT ;  /* 0x000000ff03037812 */ /* 0x000fca00078ec0ff */
[----:B------:R-:W-:-:S04]  /*0550*/  IMAD.IADD R9, R3, 0x1, R7 ;  /* 0x0000000103097824 */ /* 0x000fc800078e0207 */
[----:B------:R-:W-:-:S05]  /*0560*/  VIADD R3, R9, 0xffffffff ;  /* 0xffffffff09037836 */ /* 0x000fca0000000000 */
[----:B------:R-:W-:-:S13]  /*0570*/  ISETP.GE.U32.AND P0, PT, R3, 0xfe, PT ;  /* 0x000000fe0300780c */ /* 0x000fda0003f06070 */
[----:B------:R-:W-:Y:S05]  /*0580*/  @!P0 BRA `(.L_x_26) ;  /* 0x0000000000808947 */ /* 0x000fea0003800000 */
[----:B------:R-:W-:-:S13]  /*0590*/  ISETP.GT.AND P0, PT, R9, 0xfe, PT ;  /* 0x000000fe0900780c */ /* 0x000fda0003f04270 */
[----:B------:R-:W-:Y:S05]  /*05a0*/  @P0 BRA `(.L_x_27) ;  /* 0x00000000006c0947 */ /* 0x000fea0003800000 */
[----:B------:R-:W-:-:S13]  /*05b0*/  ISETP.GE.AND P0, PT, R9, 0x1, PT ;  /* 0x000000010900780c */ /* 0x000fda0003f06270 */
[----:B------:R-:W-:Y:S05]  /*05c0*/  @P0 BRA `(.L_x_28) ;  /* 0x0000000000740947 */ /* 0x000fea0003800000 */
[----:B------:R-:W-:Y:S02]  /*05d0*/  ISETP.GE.AND P0, PT, R9, -0x18, PT ;  /* 0xffffffe80900780c */ /* 0x000fe40003f06270 */
[----:B------:R-:W-:-:S11]  /*05e0*/  LOP3.LUT R0, R0, 0x80000000, RZ, 0xc0, !PT ;  /* 0x8000000000007812 */ /* 0x000fd600078ec0ff */
[----:B------:R-:W-:Y:S05]  /*05f0*/  @!P0 BRA `(.L_x_28) ;  /* 0x0000000000688947 */ /* 0x000fea0003800000 */
[CCC-:B------:R-:W-:Y:S01]  /*0600*/  FFMA.RZ R3, R12.reuse, R8.reuse, R13.reuse ;  /* 0x000000080c037223 */ /* 0x1c0fe2000000c00d */
[CCC-:B------:R-:W-:Y:S01]  /*0610*/  FFMA.RM R6, R12.reuse, R8.reuse, R13.reuse ;  /* 0x000000080c067223 */ /* 0x1c0fe2000000400d */
[C---:B------:R-:W-:Y:S02]  /*0620*/  ISETP.NE.AND P2, PT, R9.reuse, RZ, PT ;  /* 0x000000ff0900720c */ /* 0x040fe40003f45270 */
[----:B------:R-:W-:Y:S02]  /*0630*/  ISETP.NE.AND P1, PT, R9, RZ, PT ;  /* 0x000000ff0900720c */ /* 0x000fe40003f25270 */
[----:B------:R-:W-:Y:S01]  /*0640*/  LOP3.LUT R7, R3, 0x7fffff, RZ, 0xc0, !PT ;  /* 0x007fffff03077812 */ /* 0x000fe200078ec0ff */
[----:B------:R-:W-:Y:S01]  /*0650*/  FFMA.RP R3, R12, R8, R13 ;  /* 0x000000080c037223 */ /* 0x000fe2000000800d */
[----:B------:R-:W-:Y:S02]  /*0660*/  VIADD R8, R9, 0x20 ;  /* 0x0000002009087836 */ /* 0x000fe40000000000 */
[----:B------:R-:W-:Y:S01]  /*0670*/  LOP3.LUT R7, R7, 0x800000, RZ, 0xfc, !PT ;  /* 0x0080000007077812 */ /* 0x000fe200078efcff */
[----:B------:R-:W-:Y:S01]  /*0680*/  IMAD.MOV R9, RZ, RZ, -R9 ;  /* 0x000000ffff097224 */ /* 0x000fe200078e0a09 */
[----:B------:R-:W-:-:S02]  /*0690*/  FSETP.NEU.FTZ.AND P0, PT, R3, R6, PT ;  /* 0x000000060300720b */ /* 0x000fc40003f1d000 */
[----:B------:R-:W-:Y:S02]  /*06a0*/  SHF.L.U32 R8, R7, R8, RZ ;  /* 0x0000000807087219 */ /* 0x000fe400000006ff */
[----:B------:R-:W-:Y:S02]  /*06b0*/  SEL R6, R9, RZ, P2 ;  /* 0x000000ff09067207 */ /* 0x000fe40001000000 */
[----:B------:R-:W-:Y:S02]  /*06c0*/  ISETP.NE.AND P1, PT, R8, RZ, P1 ;  /* 0x000000ff0800720c */ /* 0x000fe40000f25270 */
[----:B------:R-:W-:Y:S02]  /*06d0*/  SHF.R.U32.HI R6, RZ, R6, R7 ;  /* 0x00000006ff067219 */ /* 0x000fe40000011607 */
[----:B------:R-:W-:Y:S02]  /*06e0*/  PLOP3.LUT P0, PT, P0, P1, PT, 0xf8, 0x8f ;  /* 0x00000000008f781c */ /* 0x000fe40000703f70 */
[----:B------:R-:W-:-:S02]  /*06f0*/  SHF.R.U32.HI R8, RZ, 0x1, R6 ;  /* 0x00000001ff087819 */ /* 0x000fc40000011606 */
[----:B------:R-:W-:-:S04]  /*0700*/  SEL R3, RZ, 0x1, !P0 ;  /* 0x00000001ff037807 */ /* 0x000fc80004000000 */
[----:B------:R-:W-:-:S04]  /*0710*/  LOP3.LUT R3, R3, 0x1, R8, 0xf8, !PT ;  /* 0x0000000103037812 */ /* 0x000fc800078ef808 */
[----:B------:R-:W-:-:S05]  /*0720*/  LOP3.LUT R3, R3, R6, RZ, 0xc0, !PT ;  /* 0x0000000603037212 */ /* 0x000fca00078ec0ff */
[----:B------:R-:W-:-:S05]  /*0730*/  IMAD.IADD R3, R8, 0x1, R3 ;  /* 0x0000000108037824 */ /* 0x000fca00078e0203 */
[----:B------:R-:W-:Y:S01]  /*0740*/  LOP3.LUT R0, R3, R0, RZ, 0xfc, !PT ;  /* 0x0000000003007212 */ /* 0x000fe200078efcff */
[----:B------:R-:W-:Y:S06]  /*0750*/  BRA `(.L_x_28) ;  /* 0x0000000000107947 */ /* 0x000fec0003800000 */
.L_x_27:
[----:B------:R-:W-:-:S04]  /*0760*/  LOP3.LUT R0, R0, 0x80000000, RZ, 0xc0, !PT ;  /* 0x8000000000007812 */ /* 0x000fc800078ec0ff */
[----:B------:R-:W-:Y:S01]  /*0770*/  LOP3.LUT R0, R0, 0x7f800000, RZ, 0xfc, !PT ;  /* 0x7f80000000007812 */ /* 0x000fe200078efcff */
[----:B------:R-:W-:Y:S06]  /*0780*/  BRA `(.L_x_28) ;  /* 0x0000000000047947 */ /* 0x000fec0003800000 */
.L_x_26:
[----:B------:R-:W-:-:S07]  /*0790*/  IMAD R0, R7, 0x800000, R0 ;  /* 0x0080000007007824 */ /* 0x000fce00078e0200 */
.L_x_28:
[----:B------:R-:W-:Y:S05]  /*07a0*/  BSYNC.RECONVERGENT B2 ;  /* 0x0000000000027941 */ /* 0x000fea0003800200 */
.L_x_25:
[----:B------:R-:W-:Y:S05]  /*07b0*/  BRA `(.L_x_29) ;  /* 0x0000000000207947 */ /* 0x000fea0003800000 */
.L_x_24:
[----:B------:R-:W-:-:S04]  /*07c0*/  LOP3.LUT R0, R9, 0x80000000, R8, 0x48, !PT ;  /* 0x8000000009007812 */ /* 0x000fc800078e4808 */
[----:B------:R-:W-:Y:S01]  /*07d0*/  LOP3.LUT R0, R0, 0x7f800000, RZ, 0xfc, !PT ;  /* 0x7f80000000007812 */ /* 0x000fe200078efcff */
[----:B------:R-:W-:Y:S06]  /*07e0*/  BRA `(.L_x_29) ;  /* 0x0000000000147947 */ /* 0x000fec0003800000 */
.L_x_23:
[----:B------:R-:W-:Y:S01]  /*07f0*/  LOP3.LUT R0, R9, 0x80000000, R8, 0x48, !PT ;  /* 0x8000000009007812 */ /* 0x000fe200078e4808 */
[----:B------:R-:W-:Y:S06]  /*0800*/  BRA `(.L_x_29) ;  /* 0x00000000000c7947 */ /* 0x000fec0003800000 */
.L_x_22:
[----:B------:R-:W0:Y:S01]  /*0810*/  MUFU.RSQ R0, -QNAN ;  /* 0xffc0000000007908 */ /* 0x000e220000001400 */
[----:B------:R-:W-:Y:S05]  /*0820*/  BRA `(.L_x_29) ;  /* 0x0000000000047947 */ /* 0x000fea0003800000 */
.L_x_21:
[----:B------:R-:W-:-:S07]  /*0830*/  FADD.FTZ R0, R3, R0 ;  /* 0x0000000003007221 */ /* 0x000fce0000010000 */
.L_x_29:
[----:B------:R-:W-:Y:S05]  /*0840*/  BSYNC.RECONVERGENT B1 ;  /* 0x0000000000017941 */ /* 0x000fea0003800200 */
.L_x_19:
[----:B------:R-:W-:-:S04]  /*0850*/  IMAD.MOV.U32 R3, RZ, RZ, 0x0 ;  /* 0x00000000ff037424 */ /* 0x000fc800078e00ff */
[----:B0-----:R-:W-:Y:S05]  /*0860*/  RET.REL.NODEC R2 `(normalize_distances) ;  /* 0xfffffff402e47950 */ /* 0x001fea0003c3ffff */
.L_x_30:
        /* <DEDUP_REMOVED lines=9> */
.L_x_43:


//--------------------- .text.compute_distance_matrix --------------------------
	.section	.text.compute_distance_matrix,"ax",@progbits
	.align	128
        .global         compute_distance_matrix
        .type           compute_distance_matrix,@function
        .size           compute_distance_matrix,(.L_x_45 - compute_distance_matrix)
        .other          compute_distance_matrix,@"STO_CUDA_ENTRY STV_DEFAULT"
compute_distance_matrix:
.text.compute_distance_matrix:
[----:B------:R-:W-:Y:S01]  /*0000*/  LDC R1, c[0x0][0x37c] ;  /* 0x0000df00ff017b82 */ /* 0x000fe20000000800 */
[----:B------:R-:W0:Y:S07]  /*0010*/  S2R R0, SR_TID.X ;  /* 0x0000000000007919 */ /* 0x000e2e0000002100 */
[----:B------:R-:W0:Y:S01]  /*0020*/  S2UR UR5, SR_CTAID.X ;  /* 0x00000000000579c3 */ /* 0x000e220000002500 */
[----:B------:R-:W1:Y:S07]  /*0030*/  LDCU UR6, c[0x0][0x398] ;  /* 0x00007300ff0677ac */ /* 0x000e6e0008000800 */
[----:B------:R-:W0:Y:S01]  /*0040*/  LDC R3, c[0x0][0x360] ;  /* 0x0000d800ff037b82 */ /* 0x000e220000000800 */
[----:B-1----:R-:W-:Y:S01]  /*0050*/  UIMAD UR4, UR6, UR6, URZ ;  /* 0x00000006060472a4 */ /* 0x002fe2000f8e02ff */
[----:B0-----:R-:W-:-:S05]  /*0060*/  IMAD R3, R3, UR5, R0 ;  /* 0x0000000503037c24 */ /* 0x001fca000f8e0200 */
[----:B------:R-:W-:-:S13]  /*0070*/  ISETP.GE.U32.AND P0, PT, R3, UR4, PT ;  /* 0x0000000403007c0c */ /* 0x000fda000bf06070 */
[----:B------:R-:W-:Y:S05]  /*0080*/  @P0 EXIT ;  /* 0x000000000000094d */ /* 0x000fea0003800000 */
[----:B------:R-:W0:Y:S01]  /*0090*/  I2F.U32.RP R0, UR6 ;  /* 0x0000000600007d06 */ /* 0x000e220008209000 */
[----:B------:R-:W-:Y:S01]  /*00a0*/  ISETP.NE.U32.AND P2, PT, RZ, UR6, PT ;  /* 0x00000006ff007c0c */ /* 0x000fe2000bf45070 */
[----:B------:R-:W1:Y:S06]  /*00b0*/  LDCU.64 UR4, c[0x0][0x358] ;  /* 0x00006b00ff0477ac */ /* 0x000e6c0008000a00 */
[----:B0-----:R-:W0:Y:S02]  /*00c0*/  MUFU.RCP R0, R0 ;  /* 0x0000000000007308 */ /* 0x001e240000001000 */
[----:B0-----:R-:W-:-:S06]  /*00d0*/  VIADD R4, R0, 0xffffffe ;  /* 0x0ffffffe00047836 */ /* 0x001fcc0000000000 */
[----:B------:R0:W2:Y:S02]  /*00e0*/  F2I.FTZ.U32.TRUNC.NTZ R5, R4 ;  /* 0x0000000400057305 */ /* 0x0000a4000021f000 */
[----:B0-----:R-:W-:Y:S02]  /*00f0*/  HFMA2 R4, -RZ, RZ, 0, 0 ;  /* 0x00000000ff047431 */ /* 0x001fe400000001ff */
[----:B--2---:R-:W-:-:S04]  /*0100*/  IMAD.MOV R7, RZ, RZ, -R5 ;  /* 0x000000ffff077224 */ /* 0x004fc800078e0a05 */
[----:B------:R-:W-:-:S04]  /*0110*/  IMAD R7, R7, UR6, RZ ;  /* 0x0000000607077c24 */ /* 0x000fc8000f8e02ff */
[----:B------:R-:W-:-:S06]  /*0120*/  IMAD.HI.U32 R2, R5, R7, R4 ;  /* 0x0000000705027227 */ /* 0x000fcc00078e0004 */
[----:B------:R-:W-:-:S04]  /*0130*/  IMAD.HI.U32 R2, R2, R3, RZ ;  /* 0x0000000302027227 */ /* 0x000fc800078e00ff */
[----:B------:R-:W-:-:S04]  /*0140*/  IMAD.MOV R6, RZ, RZ, -R2 ;  /* 0x000000ffff067224 */ /* 0x000fc800078e0a02 */
[----:B------:R-:W-:-:S05]  /*0150*/  IMAD R5, R6, UR6, R3 ;  /* 0x0000000606057c24 */ /* 0x000fca000f8e0203 */
[----:B------:R-:W-:-:S13]  /*0160*/  ISETP.GE.U32.AND P0, PT, R5, UR6, PT ;  /* 0x0000000605007c0c */ /* 0x000fda000bf06070 */
[----:B------:R-:W-:Y:S01]  /*0170*/  @P0 IADD3 R5, PT, PT, R5, -UR6, RZ ;  /* 0x8000000605050c10 */ /* 0x000fe2000fffe0ff */
[----:B------:R-:W-:-:S03]  /*0180*/  @P0 VIADD R2, R2, 0x1 ;  /* 0x0000000102020836 */ /* 0x000fc60000000000 */
[----:B------:R-:W-:-:S13]  /*0190*/  ISETP.GE.U32.AND P1, PT, R5, UR6, PT ;  /* 0x0000000605007c0c */ /* 0x000fda000bf26070 */
[----:B------:R-:W-:Y:S02]  /*01a0*/  @P1 IADD3 R2, PT, PT, R2, 0x1, RZ ;  /* 0x0000000102021810 */ /* 0x000fe40007ffe0ff */
[----:B------:R-:W-:-:S05]  /*01b0*/  @!P2 LOP3.LUT R2, RZ, UR6, RZ, 0x33, !PT ;  /* 0x00000006ff02ac12 */ /* 0x000fca000f8e33ff */
[----:B------:R-:W-:-:S04]  /*01c0*/  IMAD.MOV R0, RZ, RZ, -R2 ;  /* 0x000000ffff007224 */ /* 0x000fc800078e0a02 */
[----:B------:R-:W-:-:S05]  /*01d0*/  IMAD R5, R0, UR6, R3 ;  /* 0x0000000600057c24 */ /* 0x000fca000f8e0203 */
[----:B------:R-:W-:-:S13]  /*01e0*/  ISETP.NE.AND P0, PT, R2, R5, PT ;  /* 0x000000050200720c */ /* 0x000fda0003f05270 */
[----:B------:R-:W0:Y:S02]  /*01f0*/  @!P0 LDC.64 R4, c[0x0][0x390] ;  /* 0x0000e400ff048b82 */ /* 0x000e240000000a00 */
[----:B0-----:R-:W-:-:S05]  /*0200*/  @!P0 IMAD.WIDE.U32 R4, R3, 0x4, R4 ;  /* 0x0000000403048825 */ /* 0x001fca00078e0004 */
[----:B-1----:R0:W-:Y:S01]  /*0210*/  @!P0 STG.E desc[UR4][R4.64], RZ ;  /* 0x000000ff04008986 */ /* 0x0021e2000c101904 */
[----:B------:R-:W-:Y:S05]  /*0220*/  @!P0 EXIT ;  /* 0x000000000000894d */ /* 0x000fea0003800000 */
[----:B------:R-:W1:Y:S08]  /*0230*/  LDC.64 R6, c[0x0][0x388] ;  /* 0x0000e200ff067b82 */ /* 0x000e700000000a00 */
[----:B0-----:R-:W0:Y:S01]  /*0240*/  LDC.64 R4, c[0x0][0x380] ;  /* 0x0000e000ff047b82 */ /* 0x001e220000000a00 */
[----:B-1----:R-:W-:-:S06]  /*0250*/  IMAD.WIDE.U32 R6, R3, 0x4, R6 ;  /* 0x0000000403067825 */ /* 0x002fcc00078e0006 */
[----:B------:R-:W2:Y:S01]  /*0260*/  LDG.E R6, desc[UR4][R6.64] ;  /* 0x0000000406067981 */ /* 0x000ea2000c1e1900 */
[----:B0-----:R-:W-:-:S06]  /*0270*/  IMAD.WIDE.U32 R4, R3, 0x4, R4 ;  /* 0x0000000403047825 */ /* 0x001fcc00078e0004 */
[----:B------:R-:W3:Y:S01]  /*0280*/  LDG.E R4, desc[UR4][R4.64] ;  /* 0x0000000404047981 */ /* 0x000ee2000c1e1900 */
[----:B------:R-:W-:Y:S01]  /*0290*/  BSSY.RECONVERGENT B0, `(.L_x_31) ;  /* 0x000000f000007945 */ /* 0x000fe20003800200 */
[----:B--2---:R-:W-:-:S04]  /*02a0*/  FMUL R9, R6, R6 ;  /* 0x0000000606097220 */ /* 0x004fc80000400000 */
[----:B---3--:R-:W-:-:S05]  /*02b0*/  FFMA R0, R4, R4, R9 ;  /* 0x0000000404007223 */ /* 0x008fca0000000009 */
[----:B------:R-:W-:Y:S01]  /*02c0*/  IADD3 R2, PT, PT, R0, -0xd000000, RZ ;  /* 0xf300000000027810 */ /* 0x000fe20007ffe0ff */
[----:B------:R0:W1:Y:S03]  /*02d0*/  MUFU.RSQ R9, R0 ;  /* 0x0000000000097308 */ /* 0x0000660000001400 */
[----:B------:R-:W-:-:S13]  /*02e0*/  ISETP.GT.U32.AND P0, PT, R2, 0x727fffff, PT ;  /* 0x727fffff0200780c */ /* 0x000fda0003f04070 */
[----:B0-----:R-:W-:Y:S05]  /*02f0*/  @!P0 BRA `(.L_x_32) ;  /* 0x0000000000108947 */ /* 0x001fea0003800000 */
[----:B------:R-:W-:-:S07]  /*0300*/  MOV R8, 0x320 ;  /* 0x0000032000087802 */ /* 0x000fce0000000f00 */
[----:B-1----:R-:W-:Y:S05]  /*0310*/  CALL.REL.NOINC `($__internal_2_$__cuda_sm20_sqrt_rn_f32_slowpath) ;  /* 0x00000004003c7944 */ /* 0x002fea0003c00000 */
[----:B------:R-:W-:Y:S01]  /*0320*/  IMAD.MOV.U32 R0, RZ, RZ, R2 ;  /* 0x000000ffff007224 */ /* 0x000fe200078e0002 */
[----:B------:R-:W-:Y:S06]  /*0330*/  BRA `(.L_x_33) ;  /* 0x0000000000107947 */ /* 0x000fec0003800000 */
.L_x_32:
[----:B-1----:R-:W-:Y:S01]  /*0340*/  FMUL.FTZ R5, R0, R9 ;  /* 0x0000000900057220 */ /* 0x002fe20000410000 */
[----:B------:R-:W-:-:S03]  /*0350*/  FMUL.FTZ R9, R9, 0.5 ;  /* 0x3f00000009097820 */ /* 0x000fc60000410000 */
[----:B------:R-:W-:-:S04]  /*0360*/  FFMA R0, -R5, R5, R0 ;  /* 0x0000000505007223 */ /* 0x000fc80000000100 */
[----:B------:R-:W-:-:S07]  /*0370*/  FFMA R0, R0, R9, R5 ;  /* 0x0000000900007223 */ /* 0x000fce0000000005 */
.L_x_33:
[----:B------:R-:W-:Y:S05]  /*0380*/  BSYNC.RECONVERGENT B0 ;  /* 0x0000000000007941 */ /* 0x000fea0003800200 */
.L_x_31:
[----:B------:R-:W-:Y:S01]  /*0390*/  FMNMX R2, R0, 1.00000001335143196e-10, !PT ;  /* 0x2edbe6ff00027809 */ /* 0x000fe20007800000 */
[----:B------:R-:W-:Y:S03]  /*03a0*/  BSSY.RECONVERGENT B0, `(.L_x_34) ;  /* 0x000000c000007945 */ /* 0x000fe60003800200 */
[----:B------:R-:W-:-:S04]  /*03b0*/  IADD3 R0, PT, PT, R2, 0x1800000, RZ ;  /* 0x0180000002007810 */ /* 0x000fc80007ffe0ff */
[----:B------:R-:W-:-:S04]  /*03c0*/  LOP3.LUT R0, R0, 0x7f800000, RZ, 0xc0, !PT ;  /* 0x7f80000000007812 */ /* 0x000fc800078ec0ff */
[----:B------:R-:W-:-:S13]  /*03d0*/  ISETP.GT.U32.AND P0, PT, R0, 0x1ffffff, PT ;  /* 0x01ffffff0000780c */ /* 0x000fda0003f04070 */
[----:B------:R-:W-:Y:S05]  /*03e0*/  @P0 BRA `(.L_x_35) ;  /* 0x00000000000c0947 */ /* 0x000fea0003800000 */
[----:B------:R-:W-:-:S07]  /*03f0*/  MOV R4, 0x410 ;  /* 0x0000041000047802 */ /* 0x000fce0000000f00 */
[----:B------:R-:W-:Y:S05]  /*0400*/  CALL.REL.NOINC `($__internal_1_$__cuda_sm20_rcp_rn_f32_slowpath) ;  /* 0x0000000000287944 */ /* 0x000fea0003c00000 */
[----:B------:R-:W-:Y:S05]  /*0410*/  BRA `(.L_x_36) ;  /* 0x0000000000107947 */ /* 0x000fea0003800000 */
.L_x_35:
[----:B------:R-:W0:Y:S02]  /*0420*/  MUFU.RCP R7, R2 ;  /* 0x0000000200077308 */ /* 0x000e240000001000 */
[----:B0-----:R-:W-:-:S04]  /*0430*/  FFMA R0, R2, R7, -1 ;  /* 0xbf80000002007423 */ /* 0x001fc80000000007 */
[----:B------:R-:W-:-:S04]  /*0440*/  FADD.FTZ R0, -R0, -RZ ;  /* 0x800000ff00007221 */ /* 0x000fc80000010100 */
[----:B------:R-:W-:-:S07]  /*0450*/  FFMA R7, R7, R0, R7 ;  /* 0x0000000007077223 */ /* 0x000fce0000000007 */
.L_x_36:
[----:B------:R-:W-:Y:S05]  /*0460*/  BSYNC.RECONVERGENT B0 ;  /* 0x0000000000007941 */ /* 0x000fea0003800200 */
.L_x_34:
[----:B------:R-:W0:Y:S02]  /*0470*/  LDC.64 R4, c[0x0][0x390] ;  /* 0x0000e400ff047b82 */ /* 0x000e240000000a00 */
[----:B0-----:R-:W-:-:S05]  /*0480*/  IMAD.WIDE.U32 R4, R3, 0x4, R4 ;  /* 0x0000000403047825 */ /* 0x001fca00078e0004 */
[----:B------:R-:W-:Y:S01]  /*0490*/  STG.E desc[UR4][R4.64], R7 ;  /* 0x0000000704007986 */ /* 0x000fe2000c101904 */
[----:B------:R-:W-:Y:S05]  /*04a0*/  EXIT ;  /* 0x000000000000794d */ /* 0x000fea0003800000 */
        .weak           $__internal_1_$__cuda_sm20_rcp_rn_f32_slowpath
        .type           $__internal_1_$__cuda_sm20_rcp_rn_f32_slowpath,@function
        .size           $__internal_1_$__cuda_sm20_rcp_rn_f32_slowpath,($__internal_2_$__cuda_sm20_sqrt_rn_f32_slowpath - $__internal_1_$__cuda_sm20_rcp_rn_f32_slowpath)
$__internal_1_$__cuda_sm20_rcp_rn_f32_slowpath:
[----:B------:R-:W-:Y:S01]  /*04b0*/  IMAD.SHL.U32 R0, R2, 0x2, RZ ;  /* 0x0000000202007824 */ /* 0x000fe200078e00ff */
[----:B------:R-:W-:Y:S04]  /*04c0*/  BSSY.RECONVERGENT B1, `(.L_x_37) ;  /* 0x0000031000017945 */ /* 0x000fe80003800200 */
[----:B------:R-:W-:Y:S02]  /*04d0*/  SHF.R.U32.HI R9, RZ, 0x18, R0 ;  /* 0x00000018ff097819 */ /* 0x000fe40000011600 */
[----:B------:R-:W-:Y:S02]  /*04e0*/  MOV R0, R2 ;  /* 0x0000000200007202 */ /* 0x000fe40000000f00 */
[----:B------:R-:W-:-:S13]  /*04f0*/  ISETP.NE.U32.AND P0, PT, R9, RZ, PT ;  /* 0x000000ff0900720c */ /* 0x000fda0003f05070 */
[----:B------:R-:W-:Y:S05]  /*0500*/  @P0 BRA `(.L_x_38) ;  /* 0x0000000000280947 */ /* 0x000fea0003800000 */
[----:B------:R-:W-:-:S05]  /*0510*/  IMAD.SHL.U32 R2, R0, 0x2, RZ ;  /* 0x0000000200027824 */ /* 0x000fca00078e00ff */
[----:B------:R-:W-:-:S13]  /*0520*/  ISETP.NE.AND P0, PT, R2, RZ, PT ;  /* 0x000000ff0200720c */ /* 0x000fda0003f05270 */
[----:B------:R-:W-:Y:S01]  /*0530*/  @P0 FFMA R6, R0, 1.84467440737095516160e+19, RZ ;  /* 0x5f80000000060823 */ /* 0x000fe200000000ff */
[----:B------:R-:W-:Y:S08]  /*0540*/  @!P0 MUFU.RCP R5, R0 ;  /* 0x0000000000058308 */ /* 0x000ff00000001000 */
[----:B------:R-:W0:Y:S02]  /*0550*/  @P0 MUFU.RCP R7, R6 ;  /* 0x0000000600070308 */ /* 0x000e240000001000 */
[----:B0-----:R-:W-:-:S04]  /*0560*/  @P0 FFMA R2, R6, R7, -1 ;  /* 0xbf80000006020423 */ /* 0x001fc80000000007 */
[----:B------:R-:W-:-:S04]  /*0570*/  @P0 FADD.FTZ R2, -R2, -RZ ;  /* 0x800000ff02020221 */ /* 0x000fc80000010100 */
[----:B------:R-:W-:-:S04]  /*0580*/  @P0 FFMA R2, R7, R2, R7 ;  /* 0x0000000207020223 */ /* 0x000fc80000000007 */
[----:B------:R-:W-:Y:S01]  /*0590*/  @P0 FFMA R5, R2, 1.84467440737095516160e+19, RZ ;  /* 0x5f80000002050823 */ /* 0x000fe200000000ff */
[----:B------:R-:W-:Y:S06]  /*05a0*/  BRA `(.L_x_39) ;  /* 0x0000000000887947 */ /* 0x000fec0003800000 */
.L_x_38:
[----:B------:R-:W-:-:S04]  /*05b0*/  IADD3 R11, PT, PT, R9, -0xfd, RZ ;  /* 0xffffff03090b7810 */ /* 0x000fc80007ffe0ff */
[----:B------:R-:W-:-:S13]  /*05c0*/  ISETP.GT.U32.AND P0, PT, R11, 0x1, PT ;  /* 0x000000010b00780c */ /* 0x000fda0003f04070 */
[----:B------:R-:W-:Y:S05]  /*05d0*/  @P0 BRA `(.L_x_40) ;  /* 0x0000000000780947 */ /* 0x000fea0003800000 */
[----:B------:R-:W-:Y:S01]  /*05e0*/  LOP3.LUT R2, R0, 0x7fffff, RZ, 0xc0, !PT ;  /* 0x007fffff00027812 */ /* 0x000fe200078ec0ff */
[----:B------:R-:W-:-:S03]  /*05f0*/  IMAD.MOV.U32 R8, RZ, RZ, 0x3 ;  /* 0x00000003ff087424 */ /* 0x000fc600078e00ff */
[----:B------:R-:W-:Y:S02]  /*0600*/  LOP3.LUT R2, R2, 0x3f800000, RZ, 0xfc, !PT ;  /* 0x3f80000002027812 */ /* 0x000fe400078efcff */
[----:B------:R-:W-:Y:S02]  /*0610*/  SHF.L.U32 R8, R8, R11, RZ ;  /* 0x0000000b08087219 */ /* 0x000fe400000006ff */
[----:B------:R-:W0:Y:S02]  /*0620*/  MUFU.RCP R5, R2 ;  /* 0x0000000200057308 */ /* 0x000e240000001000 */
[----:B0-----:R-:W-:-:S04]  /*0630*/  FFMA R6, R2, R5, -1 ;  /* 0xbf80000002067423 */ /* 0x001fc80000000005 */
[----:B------:R-:W-:-:S04]  /*0640*/  FADD.FTZ R6, -R6, -RZ ;  /* 0x800000ff06067221 */ /* 0x000fc80000010100 */
[CCC-:B------:R-:W-:Y:S01]  /*0650*/  FFMA.RM R7, R5.reuse, R6.reuse, R5.reuse ;  /* 0x0000000605077223 */ /* 0x1c0fe20000004005 */
[----:B------:R-:W-:-:S04]  /*0660*/  FFMA.RP R6, R5, R6, R5 ;  /* 0x0000000605067223 */ /* 0x000fc80000008005 */
[C---:B------:R-:W-:Y:S02]  /*0670*/  LOP3.LUT R5, R7.reuse, 0x7fffff, RZ, 0xc0, !PT ;  /* 0x007fffff07057812 */ /* 0x040fe400078ec0ff */
[----:B------:R-:W-:Y:S02]  /*0680*/  FSETP.NEU.FTZ.AND P0, PT, R7, R6, PT ;  /* 0x000000060700720b */ /* 0x000fe40003f1d000 */
[----:B------:R-:W-:Y:S02]  /*0690*/  LOP3.LUT R5, R5, 0x800000, RZ, 0xfc, !PT ;  /* 0x0080000005057812 */ /* 0x000fe400078efcff */
[----:B------:R-:W-:Y:S02]  /*06a0*/  SEL R6, RZ, 0xffffffff, !P0 ;  /* 0xffffffffff067807 */ /* 0x000fe40004000000 */
[----:B------:R-:W-:Y:S02]  /*06b0*/  LOP3.LUT R8, R8, R5, RZ, 0xc0, !PT ;  /* 0x0000000508087212 */ /* 0x000fe400078ec0ff */
[----:B------:R-:W-:-:S02]  /*06c0*/  IADD3 R6, PT, PT, -R6, RZ, RZ ;  /* 0x000000ff06067210 */ /* 0x000fc40007ffe1ff */
[-C--:B------:R-:W-:Y:S02]  /*06d0*/  SHF.R.U32.HI R8, RZ, R11.reuse, R8 ;  /* 0x0000000bff087219 */ /* 0x080fe40000011608 */
[----:B------:R-:W-:Y:S02]  /*06e0*/  LOP3.LUT P1, RZ, R6, R11, R5, 0xf8, !PT ;  /* 0x0000000b06ff7212 */ /* 0x000fe4000782f805 */
[C---:B------:R-:W-:Y:S02]  /*06f0*/  LOP3.LUT P0, RZ, R8.reuse, 0x1, RZ, 0xc0, !PT ;  /* 0x0000000108ff7812 */ /* 0x040fe4000780c0ff */
[----:B------:R-:W-:-:S04]  /*0700*/  LOP3.LUT P2, RZ, R8, 0x2, RZ, 0xc0, !PT ;  /* 0x0000000208ff7812 */ /* 0x000fc8000784c0ff */
[----:B------:R-:W-:Y:S02]  /*0710*/  PLOP3.LUT P0, PT, P0, P1, P2, 0xe0, 0x0 ;  /* 0x000000000000781c */ /* 0x000fe40000703c20 */
[----:B------:R-:W-:Y:S02]  /*0720*/  LOP3.LUT P1, RZ, R0, 0x7fffff, RZ, 0xc0, !PT ;  /* 0x007fffff00ff7812 */ /* 0x000fe4000782c0ff */
[----:B------:R-:W-:-:S05]  /*0730*/  SEL R2, RZ, 0x1, !P0 ;  /* 0x00000001ff027807 */ /* 0x000fca0004000000 */
[----:B------:R-:W-:-:S05]  /*0740*/  IMAD.MOV R2, RZ, RZ, -R2 ;  /* 0x000000ffff027224 */ /* 0x000fca00078e0a02 */
[----:B------:R-:W-:Y:S02]  /*0750*/  ISETP.GE.AND P0, PT, R2, RZ, PT ;  /* 0x000000ff0200720c */ /* 0x000fe40003f06270 */
[----:B------:R-:W-:-:S04]  /*0760*/  IADD3 R2, PT, PT, R9, -0xfc, RZ ;  /* 0xffffff0409027810 */ /* 0x000fc80007ffe0ff */
[----:B------:R-:W-:-:S07]  /*0770*/  SHF.R.U32.HI R5, RZ, R2, R5 ;  /* 0x00000002ff057219 */ /* 0x000fce0000011605 */
[----:B------:R-:W-:-:S05]  /*0780*/  @!P0 VIADD R5, R5, 0x1 ;  /* 0x0000000105058836 */ /* 0x000fca0000000000 */
[----:B------:R-:W-:-:S04]  /*0790*/  @!P1 SHF.L.U32 R5, R5, 0x1, RZ ;  /* 0x0000000105059819 */ /* 0x000fc800000006ff */
[----:B------:R-:W-:Y:S01]  /*07a0*/  LOP3.LUT R5, R5, 0x80000000, R0, 0xf8, !PT ;  /* 0x8000000005057812 */ /* 0x000fe200078ef800 */
[----:B------:R-:W-:Y:S06]  /*07b0*/  BRA `(.L_x_39) ;  /* 0x0000000000047947 */ /* 0x000fec0003800000 */
.L_x_40:
[----:B------:R0:W1:Y:S02]  /*07c0*/  MUFU.RCP R5, R0 ;  /* 0x0000000000057308 */ /* 0x0000640000001000 */
.L_x_39:
[----:B------:R-:W-:Y:S05]  /*07d0*/  BSYNC.RECONVERGENT B1 ;  /* 0x0000000000017941 */ /* 0x000fea0003800200 */
.L_x_37:
[----:B-1----:R-:W-:Y:S02]  /*07e0*/  IMAD.MOV.U32 R7, RZ, RZ, R5 ;  /* 0x000000ffff077224 */ /* 0x002fe400078e0005 */
[----:B------:R-:W-:-:S04]  /*07f0*/  HFMA2 R5, -RZ, RZ, 0, 0 ;  /* 0x00000000ff057431 */ /* 0x000fc800000001ff */
[----:B0-----:R-:W-:Y:S05]  /*0800*/  RET.REL.NODEC R4 `(compute_distance_matrix) ;  /* 0xfffffff404fc7950 */ /* 0x001fea0003c3ffff */
        .weak           $__internal_2_$__cuda_sm20_sqrt_rn_f32_slowpath
        .type           $__internal_2_$__cuda_sm20_sqrt_rn_f32_slowpath,@function
        .size           $__internal_2_$__cuda_sm20_sqrt_rn_f32_slowpath,(.L_x_45 - $__internal_2_$__cuda_sm20_sqrt_rn_f32_slowpath)
$__internal_2_$__cuda_sm20_sqrt_rn_f32_slowpath:
[----:B------:R-:W-:-:S13]  /*0810*/  LOP3.LUT P0, RZ, R0, 0x7fffffff, RZ, 0xc0, !PT ;  /* 0x7fffffff00ff7812 */ /* 0x000fda000780c0ff */
[----:B------:R-:W-:Y:S01]  /*0820*/  @!P0 IMAD.MOV.U32 R2, RZ, RZ, R0 ;  /* 0x000000ffff028224 */ /* 0x000fe200078e0000 */
[----:B------:R-:W-:Y:S06]  /*0830*/  @!P0 BRA `(.L_x_41) ;  /* 0x0000000000408947 */ /* 0x000fec0003800000 */
[----:B------:R-:W-:-:S13]  /*0840*/  FSETP.GEU.FTZ.AND P0, PT, R0, RZ, PT ;  /* 0x000000ff0000720b */ /* 0x000fda0003f1e000 */
[----:B------:R-:W-:Y:S01]  /*0850*/  @!P0 MOV R2, 0x7fffffff ;  /* 0x7fffffff00028802 */ /* 0x000fe20000000f00 */
[----:B------:R-:W-:Y:S06]  /*0860*/  @!P0 BRA `(.L_x_41) ;  /* 0x0000000000348947 */ /* 0x000fec0003800000 */
[----:B------:R-:W-:-:S13]  /*0870*/  FSETP.GTU.FTZ.AND P0, PT, |R0|, +INF , PT ;  /* 0x7f8000000000780b */ /* 0x000fda0003f1c200 */
[----:B------:R-:W-:Y:S01]  /*0880*/  @P0 FADD.FTZ R2, R0, 1 ;  /* 0x3f80000000020421 */ /* 0x000fe20000010000 */
[----:B------:R-:W-:Y:S06]  /*0890*/  @P0 BRA `(.L_x_41) ;  /* 0x0000000000280947 */ /* 0x000fec0003800000 */
[----:B------:R-:W-:-:S13]  /*08a0*/  FSETP.NEU.FTZ.AND P0, PT, |R0|, +INF , PT ;  /* 0x7f8000000000780b */ /* 0x000fda0003f1d200 */
[----:B------:R-:W-:-:S04]  /*08b0*/  @P0 FFMA R4, R0, 1.84467440737095516160e+19, RZ ;  /* 0x5f80000000040823 */ /* 0x000fc800000000ff */
[----:B------:R-:W0:Y:S02]  /*08c0*/  @P0 MUFU.RSQ R5, R4 ;  /* 0x0000000400050308 */ /* 0x000e240000001400 */
[----:B0-----:R-:W-:Y:S01]  /*08d0*/  @P0 FMUL.FTZ R7, R4, R5 ;  /* 0x0000000504070220 */ /* 0x001fe20000410000 */
[----:B------:R-:W-:-:S03]  /*08e0*/  @P0 FMUL.FTZ R5, R5, 0.5 ;  /* 0x3f00000005050820 */ /* 0x000fc60000410000 */
[----:B------:R-:W-:-:S04]  /*08f0*/  @P0 FADD.FTZ R2, -R7, -RZ ;  /* 0x800000ff07020221 */ /* 0x000fc80000010100 */
[----:B------:R-:W-:Y:S01]  /*0900*/  @P0 FFMA R6, R7, R2, R4 ;  /* 0x0000000207060223 */ /* 0x000fe20000000004 */
[----:B------:R-:W-:-:S03]  /*0910*/  @!P0 IMAD.MOV.U32 R2, RZ, RZ, R0 ;  /* 0x000000ffff028224 */ /* 0x000fc600078e0000 */
[----:B------:R-:W-:-:S04]  /*0920*/  @P0 FFMA R5, R6, R5, R7 ;  /* 0x0000000506050223 */ /* 0x000fc80000000007 */
[----:B------:R-:W-:-:S07]  /*0930*/  @P0 FMUL.FTZ R2, R5, 2.3283064365386962891e-10 ;  /* 0x2f80000005020820 */ /* 0x000fce0000410000 */
.L_x_41:
[----:B------:R-:W-:Y:S01]  /*0940*/  MOV R4, R8 ;  /* 0x0000000800047202 */ /* 0x000fe20000000f00 */
[----:B------:R-:W-:-:S04]  /*0950*/  IMAD.MOV.U32 R5, RZ, RZ, 0x0 ;  /* 0x00000000ff057424 */ /* 0x000fc800078e00ff */
[----:B------:R-:W-:Y:S05]  /*0960*/  RET.REL.NODEC R4 `(compute_distance_matrix) ;  /* 0xfffffff404a47950 */ /* 0x000fea0003c3ffff */
.L_x_42:
        /* <DEDUP_REMOVED lines=9> */
.L_x_45:


//--------------------- .nv.shared.apply_2opt_swap --------------------------
	.section	.nv.shared.apply_2opt_swap,"aw",@nobits
	.sectionflags	@""
	.align	16
	.zero		1024


//--------------------- .nv.shared.reserved.0     --------------------------
	.section	.nv.shared.reserved.0,"aw",@nobits
	.weak		__nv_reservedSMEM_offset_0_alias
	.size		__nv_reservedSMEM_offset_0_alias, 0, 64
	.other		__nv_reservedSMEM_offset_0_alias,@"STO_CUDA_RESERVED_SHARED STV_DEFAULT"
__nv_reservedSMEM_offset_0_alias:
	.zero		0
	.zero		64


//--------------------- .nv.shared.find_min_delta --------------------------
	.section	.nv.shared.find_min_delta,"aw",@nobits
	.sectionflags	@""
	.align	16
	.zero		1024


//--------------------- .nv.shared.evaluate_2opt_swaps --------------------------
	.section	.nv.shared.evaluate_2opt_swaps,"aw",@nobits
	.sectionflags	@""
	.align	16
	.zero		1024


//--------------------- .nv.shared.calculate_tour_length --------------------------
	.section	.nv.shared.calculate_tour_length,"aw",@nobits
	.sectionflags	@""
	.align	16
	.zero		1024


//--------------------- .nv.shared.find_max_distance --------------------------
	.section	.nv.shared.find_max_distance,"aw",@nobits
	.sectionflags	@""
	.align	16
	.zero		1024


//--------------------- .nv.shared.normalize_distances --------------------------
	.section	.nv.shared.normalize_distances,"aw",@nobits
	.sectionflags	@""
	.align	16
	.zero		1024


//--------------------- .nv.shared.compute_distance_matrix --------------------------
	.section	.nv.shared.compute_distance_matrix,"aw",@nobits
	.sectionflags	@""
	.align	16
	.zero		1024


//--------------------- .nv.constant0.apply_2opt_swap --------------------------
	.section	.nv.constant0.apply_2opt_swap,"a",@progbits
	.sectionflags	@""
	.align	4
.nv.constant0.apply_2opt_swap:
	.zero		916


//--------------------- .nv.constant0.find_min_delta --------------------------
	.section	.nv.constant0.find_min_delta,"a",@progbits
	.sectionflags	@""
	.align	4
.nv.constant0.find_min_delta:
	.zero		924


//--------------------- .nv.constant0.evaluate_2opt_swaps --------------------------
	.section	.nv.constant0.evaluate_2opt_swaps,"a",@progbits
	.sectionflags	@""
	.align	4
.nv.constant0.evaluate_2opt_swaps:
	.zero		932


//--------------------- .nv.constant0.calculate_tour_length --------------------------
	.section	.nv.constant0.calculate_tour_length,"a",@progbits
	.sectionflags	@""
	.align	4
.nv.constant0.calculate_tour_length:
	.zero		924


//--------------------- .nv.constant0.find_max_distance --------------------------
	.section	.nv.constant0.find_max_distance,"a",@progbits
	.sectionflags	@""
	.align	4
.nv.constant0.find_max_distance:
	.zero		916


//--------------------- .nv.constant0.normalize_distances --------------------------
	.section	.nv.constant0.normalize_distances,"a",@progbits
	.sectionflags	@""
	.align	4
.nv.constant0.normalize_distances:
	.zero		912


//--------------------- .nv.constant0.compute_distance_matrix --------------------------
	.section	.nv.constant0.compute_distance_matrix,"a",@progbits
	.sectionflags	@""
	.align	4
.nv.constant0.compute_distance_matrix:
	.zero		924


//--------------------- SYMBOLS --------------------------

	.type		.nv.reservedSmem.offset0,@object
	.size		.nv.reservedSmem.offset0,0x4
	.type		.nv.reservedSmem.cap,@object
	.size		.nv.reservedSmem.cap,0x4
